def attn_fwd(
    Q,
    K,
    V,
    Out,
    Lse,
    sm_scale,
    stride_qz,
    stride_qh,
    stride_qm,
    stride_qk,
    stride_kz,
    stride_kh,
    stride_kn,
    stride_kk,
    stride_vz,
    stride_vh,
    stride_vn,
    stride_vk,
    stride_oz,
    stride_oh,
    stride_om,
    stride_ok,
    seqlen_q,
    seqlen_k,
    BLOCK_M: tl.constexpr,
    BLOCK_N: tl.constexpr,
    HEAD_DIM: tl.constexpr,
    CAUSAL: tl.constexpr,
):
    start_m = tl.program_id(0)
    off_hz = tl.program_id(1)
    q_off = off_hz * stride_qh
    k_off = off_hz * stride_kh
    v_off = off_hz * stride_vh
    offs_m = start_m * BLOCK_M + tl.arange(0, BLOCK_M)
    offs_d = tl.arange(0, HEAD_DIM)
    offs_n = tl.arange(0, BLOCK_N)
    q_ptrs = Q + q_off + offs_m[:, None] * stride_qm + offs_d[None, :] * stride_qk
    k_ptrs = K + k_off + offs_d[:, None] * stride_kk + offs_n[None, :] * stride_kn
    v_ptrs = V + v_off + offs_n[:, None] * stride_vn + offs_d[None, :] * stride_vk
    m_i = tl.full([BLOCK_M], float("-inf"), dtype=tl.float32)
    l_i = tl.zeros([BLOCK_M], dtype=tl.float32) + 1.0
    acc = tl.zeros([BLOCK_M, HEAD_DIM], dtype=tl.float32)
    q = tl.load(q_ptrs)
    acc, l_i, m_i = _attn_fwd_inner(
        acc,
        l_i,
        m_i,
        q,
        k_ptrs,
        v_ptrs,
        sm_scale,
        stride_kn,
        stride_vn,
        start_m,
        seqlen_k,
        BLOCK_M,
        BLOCK_N,
        HEAD_DIM,
        CAUSAL,
    )
    acc = acc / l_i[:, None]
    lse = m_i + tl.math.log2(l_i) / 1.4426950408889634
    o_ptrs = (
        Out
        + off_hz * stride_oh
        + offs_m[:, None] * stride_om
        + offs_d[None, :] * stride_ok
    )
    tl.store(o_ptrs, acc.to(Out.dtype.element_ty))
    tl.store(Lse + off_hz * seqlen_q + offs_m, lse)

# config = {"BLOCK_M": 32, "BLOCK_N": 32, "HEAD_DIM": 16, "arch": "sm_90", "causal": true, "dtype": "fp16", "num_stages": 4, "num_warps": 8}
# arch = sm_90


// ===== COMPILED SASS (sm_90a) =====

	.target	sm_90a

	.elftype	@"ET_EXEC"


//--------------------- .note.nv.tkinfo           --------------------------
	.section	.note.nv.tkinfo,"",@"SHT_NOTE"
	.sectionflags	@"SHF_NOTE_NV_TKINFO"
	.tkinfo
        /*0018*/ 	.word	0x00000002
        /*0030*/ 	.string	""
        /*0030*/ 	.string	"ptxas"
        /*0030*/ 	.string	"Cuda compilation tools, release 13.0, V13.0.88"
        /*0030*/ 	.string	"Build cuda_13.0.r13.0/compiler.36424714_0"
        /*0030*/ 	.string	"-v  -suppress-debug-info  -lineinfo  -arch sm_90a "



//--------------------- .note.nv.cuinfo           --------------------------
	.section	.note.nv.cuinfo,"",@"SHT_NOTE"
	.sectionflags	@"SHF_NOTE_NV_CUINFO"
        /*0018*/ 	.short	0x0002
        /*001a*/ 	.short	0x005a
        /*001c*/ 	.short	0x0082
	.zero		2


//--------------------- .nv.info                  --------------------------
	.section	.nv.info,"",@"SHT_CUDA_INFO"
	.align	4


	//----- nvinfo : EIATTR_REGCOUNT
	.align		4
        /*0000*/ 	.byte	0x04, 0x2f
        /*0002*/ 	.short	(.L_2 - .L_1)
	.align		4
.L_1:
        /*0004*/ 	.word	index@(attn_fwd)
        /*0008*/ 	.word	0x0000003a


	//----- nvinfo : EIATTR_FRAME_SIZE
	.align		4
.L_2:
        /*000c*/ 	.byte	0x04, 0x11
        /*000e*/ 	.short	(.L_4 - .L_3)
	.align		4
.L_3:
        /*0010*/ 	.word	index@(attn_fwd)
        /*0014*/ 	.word	0x00000000


	//----- nvinfo : EIATTR_MIN_STACK_SIZE
	.align		4
.L_4:
        /*0018*/ 	.byte	0x04, 0x12
        /*001a*/ 	.short	(.L_6 - .L_5)
	.align		4
.L_5:
        /*001c*/ 	.word	index@(attn_fwd)
        /*0020*/ 	.word	0x00000000
.L_6:


//--------------------- .nv.compat                --------------------------
	.section	.nv.compat,"",@"SHT_CUDA_COMPAT_INFO"
	.align	4
        /*0000*/ 	.byte	0x02, 0x09, 0x01, 0x00, 0x02, 0x02, 0x01, 0x00, 0x02, 0x05, 0x05, 0x00, 0x03, 0x07, 0x01, 0x01
        /*0010*/ 	.byte	0x02, 0x03, 0x00, 0x00, 0x02, 0x06, 0x01, 0x00, 0x04, 0x0b, 0x08, 0x00, 0x00, 0x00, 0x00, 0x00
        /*0020*/ 	.byte	0x00, 0x00, 0x00, 0x00


//--------------------- .nv.info.attn_fwd         --------------------------
	.section	.nv.info.attn_fwd,"",@"SHT_CUDA_INFO"
	.sectionflags	@""
	.align	4


	//----- nvinfo : EIATTR_CUDA_API_VERSION
	.align		4
        /*0000*/ 	.byte	0x04, 0x37
        /*0002*/ 	.short	(.L_8 - .L_7)
.L_7:
        /*0004*/ 	.word	0x00000082


	//----- nvinfo : EIATTR_KPARAM_INFO
	.align		4
.L_8:
        /*0008*/ 	.byte	0x04, 0x17
        /*000a*/ 	.short	(.L_10 - .L_9)
.L_9:
        /*000c*/ 	.word	0x00000000
        /*0010*/ 	.short	0x0019
        /*0012*/ 	.short	0x0080
        /*0014*/ 	.byte	0x00, 0xf4, 0x21, 0x00


	//----- nvinfo : EIATTR_KPARAM_INFO
	.align		4
.L_10:
        /*0018*/ 	.byte	0x04, 0x17
        /*001a*/ 	.short	(.L_12 - .L_11)
.L_11:
        /*001c*/ 	.word	0x00000000
        /*0020*/ 	.short	0x0018
        /*0022*/ 	.short	0x0078
        /*0024*/ 	.byte	0x00, 0xf4, 0x21, 0x00


	//----- nvinfo : EIATTR_KPARAM_INFO
	.align		4
.L_12:
        /*0028*/ 	.byte	0x04, 0x17
        /*002a*/ 	.short	(.L_14 - .L_13)
.L_13:
        /*002c*/ 	.word	0x00000000
        /*0030*/ 	.short	0x0017
        /*0032*/ 	.short	0x0070
        /*0034*/ 	.byte	0x00, 0xf0, 0x11, 0x00


	//----- nvinfo : EIATTR_KPARAM_INFO
	.align		4
.L_14:
        /*0038*/ 	.byte	0x04, 0x17
        /*003a*/ 	.short	(.L_16 - .L_15)
.L_15:
        /*003c*/ 	.word	0x00000000
        /*0040*/ 	.short	0x0016
        /*0042*/ 	.short	0x006c
        /*0044*/ 	.byte	0x00, 0xf0, 0x11, 0x00


	//----- nvinfo : EIATTR_KPARAM_INFO
	.align		4
.L_16:
        /*0048*/ 	.byte	0x04, 0x17
        /*004a*/ 	.short	(.L_18 - .L_17)
.L_17:
        /*004c*/ 	.word	0x00000000
        /*0050*/ 	.short	0x0015
        /*0052*/ 	.short	0x0068
        /*0054*/ 	.byte	0x00, 0xf0, 0x11, 0x00


	//----- nvinfo : EIATTR_KPARAM_INFO
	.align		4
.L_18:
        /*0058*/ 	.byte	0x04, 0x17
        /*005a*/ 	.short	(.L_20 - .L_19)
.L_19:
        /*005c*/ 	.word	0x00000000
        /*0060*/ 	.short	0x0014
        /*0062*/ 	.short	0x0064
        /*0064*/ 	.byte	0x00, 0xf0, 0x11, 0x00


	//----- nvinfo : EIATTR_KPARAM_INFO
	.align		4
.L_20:
        /*0068*/ 	.byte	0x04, 0x17
        /*006a*/ 	.short	(.L_22 - .L_21)
.L_21:
        /*006c*/ 	.word	0x00000000
        /*0070*/ 	.short	0x0013
        /*0072*/ 	.short	0x0060
        /*0074*/ 	.byte	0x00, 0xf0, 0x11, 0x00


	//----- nvinfo : EIATTR_KPARAM_INFO
	.align		4
.L_22:
        /*0078*/ 	.byte	0x04, 0x17
        /*007a*/ 	.short	(.L_24 - .L_23)
.L_23:
        /*007c*/ 	.word	0x00000000
        /*0080*/ 	.short	0x0012
        /*0082*/ 	.short	0x005c
        /*0084*/ 	.byte	0x00, 0xf0, 0x11, 0x00


	//----- nvinfo : EIATTR_KPARAM_INFO
	.align		4
.L_24:
        /*0088*/ 	.byte	0x04, 0x17
        /*008a*/ 	.short	(.L_26 - .L_25)
.L_25:
        /*008c*/ 	.word	0x00000000
        /*0090*/ 	.short	0x0011
        /*0092*/ 	.short	0x0058
        /*0094*/ 	.byte	0x00, 0xf0, 0x11, 0x00


	//----- nvinfo : EIATTR_KPARAM_INFO
	.align		4
.L_26:
        /*0098*/ 	.byte	0x04, 0x17
        /*009a*/ 	.short	(.L_28 - .L_27)
.L_27:
        /*009c*/ 	.word	0x00000000
        /*00a0*/ 	.short	0x0010
        /*00a2*/ 	.short	0x0054
        /*00a4*/ 	.byte	0x00, 0xf0, 0x11, 0x00


	//----- nvinfo : EIATTR_KPARAM_INFO
	.align		4
.L_28:
        /*00a8*/ 	.byte	0x04, 0x17
        /*00aa*/ 	.short	(.L_30 - .L_29)
.L_29:
        /*00ac*/ 	.word	0x00000000
        /*00b0*/ 	.short	0x000f
        /*00b2*/ 	.short	0x0050
        /*00b4*/ 	.byte	0x00, 0xf0, 0x11, 0x00


	//----- nvinfo : EIATTR_KPARAM_INFO
	.align		4
.L_30:
        /*00b8*/ 	.byte	0x04, 0x17
        /*00ba*/ 	.short	(.L_32 - .L_31)
.L_31:
        /*00bc*/ 	.word	0x00000000
        /*00c0*/ 	.short	0x000e
        /*00c2*/ 	.short	0x004c
        /*00c4*/ 	.byte	0x00, 0xf0, 0x11, 0x00


	//----- nvinfo : EIATTR_KPARAM_INFO
	.align		4
.L_32:
        /*00c8*/ 	.byte	0x04, 0x17
        /*00ca*/ 	.short	(.L_34 - .L_33)
.L_33:
        /*00cc*/ 	.word	0x00000000
        /*00d0*/ 	.short	0x000d
        /*00d2*/ 	.short	0x0048
        /*00d4*/ 	.byte	0x00, 0xf0, 0x11, 0x00


	//----- nvinfo : EIATTR_KPARAM_INFO
	.align		4
.L_34:
        /*00d8*/ 	.byte	0x04, 0x17
        /*00da*/ 	.short	(.L_36 - .L_35)
.L_35:
        /*00dc*/ 	.word	0x00000000
        /*00e0*/ 	.short	0x000c
        /*00e2*/ 	.short	0x0044
        /*00e4*/ 	.byte	0x00, 0xf0, 0x11, 0x00


	//----- nvinfo : EIATTR_KPARAM_INFO
	.align		4
.L_36:
        /*00e8*/ 	.byte	0x04, 0x17
        /*00ea*/ 	.short	(.L_38 - .L_37)
.L_37:
        /*00ec*/ 	.word	0x00000000
        /*00f0*/ 	.short	0x000b
        /*00f2*/ 	.short	0x0040
        /*00f4*/ 	.byte	0x00, 0xf0, 0x11, 0x00


	//----- nvinfo : EIATTR_KPARAM_INFO
	.align		4
.L_38:
        /*00f8*/ 	.byte	0x04, 0x17
        /*00fa*/ 	.short	(.L_40 - .L_39)
.L_39:
        /*00fc*/ 	.word	0x00000000
        /*0100*/ 	.short	0x000a
        /*0102*/ 	.short	0x003c
        /*0104*/ 	.byte	0x00, 0xf0, 0x11, 0x00


	//----- nvinfo : EIATTR_KPARAM_INFO
	.align		4
.L_40:
        /*0108*/ 	.byte	0x04, 0x17
        /*010a*/ 	.short	(.L_42 - .L_41)
.L_41:
        /*010c*/ 	.word	0x00000000
        /*0110*/ 	.short	0x0009
        /*0112*/ 	.short	0x0038
        /*0114*/ 	.byte	0x00, 0xf0, 0x11, 0x00


	//----- nvinfo : EIATTR_KPARAM_INFO
	.align		4
.L_42:
        /*0118*/ 	.byte	0x04, 0x17
        /*011a*/ 	.short	(.L_44 - .L_43)
.L_43:
        /*011c*/ 	.word	0x00000000
        /*0120*/ 	.short	0x0008
        /*0122*/ 	.short	0x0034
        /*0124*/ 	.byte	0x00, 0xf0, 0x11, 0x00


	//----- nvinfo : EIATTR_KPARAM_INFO
	.align		4
.L_44:
        /*0128*/ 	.byte	0x04, 0x17
        /*012a*/ 	.short	(.L_46 - .L_45)
.L_45:
        /*012c*/ 	.word	0x00000000
        /*0130*/ 	.short	0x0007
        /*0132*/ 	.short	0x0030
        /*0134*/ 	.byte	0x00, 0xf0, 0x11, 0x00


	//----- nvinfo : EIATTR_KPARAM_INFO
	.align		4
.L_46:
        /*0138*/ 	.byte	0x04, 0x17
        /*013a*/ 	.short	(.L_48 - .L_47)
.L_47:
        /*013c*/ 	.word	0x00000000
        /*0140*/ 	.short	0x0006
        /*0142*/ 	.short	0x002c
        /*0144*/ 	.byte	0x00, 0xf0, 0x11, 0x00


	//----- nvinfo : EIATTR_KPARAM_INFO
	.align		4
.L_48:
        /*0148*/ 	.byte	0x04, 0x17
        /*014a*/ 	.short	(.L_50 - .L_49)
.L_49:
        /*014c*/ 	.word	0x00000000
        /*0150*/ 	.short	0x0005
        /*0152*/ 	.short	0x0028
        /*0154*/ 	.byte	0x00, 0xf0, 0x11, 0x00


	//----- nvinfo : EIATTR_KPARAM_INFO
	.align		4
.L_50:
        /*0158*/ 	.byte	0x04, 0x17
        /*015a*/ 	.short	(.L_52 - .L_51)
.L_51:
        /*015c*/ 	.word	0x00000000
        /*0160*/ 	.short	0x0004
        /*0162*/ 	.short	0x0020
        /*0164*/ 	.byte	0x00, 0xf4, 0x21, 0x00


	//----- nvinfo : EIATTR_KPARAM_INFO
	.align		4
.L_52:
        /*0168*/ 	.byte	0x04, 0x17
        /*016a*/ 	.short	(.L_54 - .L_53)
.L_53:
        /*016c*/ 	.word	0x00000000
        /*0170*/ 	.short	0x0003
        /*0172*/ 	.short	0x0018
        /*0174*/ 	.byte	0x00, 0xf4, 0x21, 0x00


	//----- nvinfo : EIATTR_KPARAM_INFO
	.align		4
.L_54:
        /*0178*/ 	.byte	0x04, 0x17
        /*017a*/ 	.short	(.L_56 - .L_55)
.L_55:
        /*017c*/ 	.word	0x00000000
        /*0180*/ 	.short	0x0002
        /*0182*/ 	.short	0x0010
        /*0184*/ 	.byte	0x00, 0xf4, 0x21, 0x00


	//----- nvinfo : EIATTR_KPARAM_INFO
	.align		4
.L_56:
        /*0188*/ 	.byte	0x04, 0x17
        /*018a*/ 	.short	(.L_58 - .L_57)
.L_57:
        /*018c*/ 	.word	0x00000000
        /*0190*/ 	.short	0x0001
        /*0192*/ 	.short	0x0008
        /*0194*/ 	.byte	0x00, 0xf4, 0x21, 0x00


	//----- nvinfo : EIATTR_KPARAM_INFO
	.align		4
.L_58:
        /*0198*/ 	.byte	0x04, 0x17
        /*019a*/ 	.short	(.L_60 - .L_59)
.L_59:
        /*019c*/ 	.word	0x00000000
        /*01a0*/ 	.short	0x0000
        /*01a2*/ 	.short	0x0000
        /*01a4*/ 	.byte	0x00, 0xf4, 0x21, 0x00


	//----- nvinfo : EIATTR_SPARSE_MMA_MASK
	.align		4
.L_60:
        /*01a8*/ 	.byte	0x03, 0x50
        /*01aa*/ 	.short	0x0000


	//----- nvinfo : EIATTR_MAXREG_COUNT
	.align		4
        /*01ac*/ 	.byte	0x03, 0x1b
        /*01ae*/ 	.short	0x00ff


	//----- nvinfo : EIATTR_NUM_BARRIERS
	.align		4
        /*01b0*/ 	.byte	0x02, 0x4c
        /*01b2*/ 	.byte	0x01
	.zero		1


	//----- nvinfo : EIATTR_MERCURY_ISA_VERSION
	.align		4
        /*01b4*/ 	.byte	0x03, 0x5f
        /*01b6*/ 	.short	0x0101


	//----- nvinfo : EIATTR_COOP_GROUP_MASK_REGIDS
	.align		4
        /*01b8*/ 	.byte	0x04, 0x29
        /*01ba*/ 	.short	(.L_62 - .L_61)


	//   ....[0]....
.L_61:
        /*01bc*/ 	.word	0xffffffff


	//   ....[1]....
        /*01c0*/ 	.word	0xffffffff


	//   ....[2]....
        /*01c4*/ 	.word	0xffffffff


	//   ....[3]....
        /*01c8*/ 	.word	0xffffffff


	//   ....[4]....
        /*01cc*/ 	.word	0xffffffff


	//   ....[5]....
        /*01d0*/ 	.word	0xffffffff


	//   ....[6]....
        /*01d4*/ 	.word	0xffffffff


	//   ....[7]....
        /*01d8*/ 	.word	0xffffffff


	//----- nvinfo : EIATTR_COOP_GROUP_INSTR_OFFSETS
	.align		4
.L_62:
        /*01dc*/ 	.byte	0x04, 0x28
        /*01de*/ 	.short	(.L_64 - .L_63)


	//   ....[0]....
.L_63:
        /*01e0*/ 	.word	0x00001000


	//   ....[1]....
        /*01e4*/ 	.word	0x00001010


	//   ....[2]....
        /*01e8*/ 	.word	0x00001040


	//   ....[3]....
        /*01ec*/ 	.word	0x00001050


	//   ....[4]....
        /*01f0*/ 	.word	0x00001600


	//   ....[5]....
        /*01f4*/ 	.word	0x00001610


	//   ....[6]....
        /*01f8*/ 	.word	0x00001660


	//   ....[7]....
        /*01fc*/ 	.word	0x00001680


	//----- nvinfo : EIATTR_EXIT_INSTR_OFFSETS
	.align		4
.L_64:
        /*0200*/ 	.byte	0x04, 0x1c
        /*0202*/ 	.short	(.L_66 - .L_65)


	//   ....[0]....
.L_65:
        /*0204*/ 	.word	0x00002210


	//   ....[1]....
        /*0208*/ 	.word	0x00002240


	//----- nvinfo : EIATTR_REQNTID
	.align		4
.L_66:
        /*020c*/ 	.byte	0x04, 0x10
        /*020e*/ 	.short	(.L_68 - .L_67)
.L_67:
        /*0210*/ 	.word	0x00000100
        /*0214*/ 	.word	0x00000001
        /*0218*/ 	.word	0x00000001


	//----- nvinfo : EIATTR_CBANK_PARAM_SIZE
	.align		4
.L_68:
        /*021c*/ 	.byte	0x03, 0x19
        /*021e*/ 	.short	0x0088


	//----- nvinfo : EIATTR_PARAM_CBANK
	.align		4
        /*0220*/ 	.byte	0x04, 0x0a
        /*0222*/ 	.short	(.L_70 - .L_69)
	.align		4
.L_69:
        /*0224*/ 	.word	index@(.nv.constant0.attn_fwd)
        /*0228*/ 	.short	0x0210
        /*022a*/ 	.short	0x0088


	//----- nvinfo : EIATTR_SW_WAR
	.align		4
.L_70:
        /*022c*/ 	.byte	0x04, 0x36
        /*022e*/ 	.short	(.L_72 - .L_71)
.L_71:
        /*0230*/ 	.word	0x00000008
.L_72:


//--------------------- .nv.callgraph             --------------------------
	.section	.nv.callgraph,"",@"SHT_CUDA_CALLGRAPH"
	.align	4
	.sectionentsize	8
	.align		4
        /*0000*/ 	.word	0x00000000
	.align		4
        /*0004*/ 	.word	0xffffffff
	.align		4
        /*0008*/ 	.word	0x00000000
	.align		4
        /*000c*/ 	.word	0xfffffffe
	.align		4
        /*0010*/ 	.word	0x00000000
	.align		4
        /*0014*/ 	.word	0xfffffffd
	.align		4
        /*0018*/ 	.word	0x00000000
	.align		4
        /*001c*/ 	.word	0xfffffffc


//--------------------- .nv.constant4             --------------------------
	.section	.nv.constant4,"a",@progbits
	.align	8
	.align		8
.nv.constant4:
        /*0000*/ 	.dword	_$_str


//--------------------- .text.attn_fwd            --------------------------
	.section	.text.attn_fwd,"ax",@progbits
	.align	128
        .global         attn_fwd
        .type           attn_fwd,@function
        .size           attn_fwd,(.L_x_3 - attn_fwd)
        .other          attn_fwd,@"STO_CUDA_ENTRY STV_DEFAULT"
attn_fwd:
.text.attn_fwd:
[----:B------:R-:W-:Y:S08]  /*0000*/  LDC R1, c[0x0][0x28] ;  /* 0x00000a00ff017b82 */ /* 0x000ff00000000800 */
[----:B------:R-:W0:Y:S01]  /*0010*/  S2UR UR8, SR_CTAID.X ;  /* 0x00000000000879c3 */ /* 0x000e220000002500 */
[----:B------:R-:W1:Y:S01]  /*0020*/  S2R R6, SR_TID.X ;  /* 0x0000000000067919 */ /* 0x000e620000002100 */
[----:B------:R-:W-:Y:S01]  /*0030*/  ULDC.64 UR4, c[0x0][0x240] ;  /* 0x0000900000047ab9 */ /* 0x000fe20000000a00 */
[----:B------:R-:W-:-:S05]  /*0040*/  ULDC.64 UR16, c[0x0][0x208] ;  /* 0x0000820000107ab9 */ /* 0x000fca0000000a00 */
[----:B------:R-:W2:Y:S08]  /*0050*/  S2UR UR10, SR_CTAID.Y ;  /* 0x00000000000a79c3 */ /* 0x000eb00000002600 */
[----:B------:R-:W3:Y:S01]  /*0060*/  LDC R7, c[0x0][0x248] ;  /* 0x00009200ff077b82 */ /* 0x000ee20000000800 */
[----:B0-----:R-:W-:-:S07]  /*0070*/  USHF.L.U32 UR8, UR8, 0x5, URZ ;  /* 0x0000000508087899 */ /* 0x001fce000800063f */
[----:B------:R-:W0:Y:S01]  /*0080*/  LDC.64 R8, c[0x0][0x210] ;  /* 0x00008400ff087b82 */ /* 0x000e220000000a00 */
[----:B------:R-:W-:Y:S01]  /*0090*/  IMAD.U32 R3, RZ, RZ, UR8 ;  /* 0x00000008ff037e24 */ /* 0x000fe2000f8e00ff */
[----:B--2---:R-:W-:Y:S01]  /*00a0*/  UIMAD UR4, UR10, UR4, URZ ;  /* 0x000000040a0472a4 */ /* 0x004fe2000f8e023f */
[----:B-1----:R-:W-:-:S03]  /*00b0*/  SHF.R.U32.HI R0, RZ, 0x5, R6 ;  /* 0x00000005ff007819 */ /* 0x002fc60000011606 */
[----:B------:R-:W-:Y:S01]  /*00c0*/  LOP3.LUT R38, R3, 0x1f, R6, 0xf8, !PT ;  /* 0x0000001f03267812 */ /* 0x000fe200078ef806 */
[----:B------:R-:W-:Y:S01]  /*00d0*/  USHF.L.U32 UR6, UR4, 0x1, URZ ;  /* 0x0000000104067899 */ /* 0x000fe2000800063f */
[----:B------:R-:W-:-:S03]  /*00e0*/  SGXT.U32 R0, R0, 0x3 ;  /* 0x000000030000781a */ /* 0x000fc60000000000 */
[----:B------:R-:W-:Y:S01]  /*00f0*/  IMAD R2, R38, UR5, RZ ;  /* 0x0000000526027c24 */ /* 0x000fe2000f8e02ff */
[----:B------:R-:W-:Y:S01]  /*0100*/  UIMAD.WIDE UR4, UR4, 0x2, URZ ;  /* 0x00000002040478a5 */ /* 0x000fe2000f8e023f */
[----:B---3--:R-:W-:Y:S02]  /*0110*/  IMAD R5, R0, R7, RZ ;  /* 0x0000000700057224 */ /* 0x008fe400078e02ff */
[C---:B------:R-:W-:Y:S02]  /*0120*/  IMAD.SHL.U32 R3, R2.reuse, 0x2, RZ ;  /* 0x0000000202037824 */ /* 0x040fe400078e00ff */
[----:B------:R-:W-:-:S03]  /*0130*/  IMAD.HI R2, R2, 0x2, RZ ;  /* 0x0000000202027827 */ /* 0x000fc600078e02ff */
[----:B0-----:R-:W-:Y:S01]  /*0140*/  IADD3 R4, P0, P1, R3, UR6, R8 ;  /* 0x0000000603047c10 */ /* 0x001fe2000f91e008 */
[----:B------:R-:W-:-:S03]  /*0150*/  IMAD R7, R7, 0x8, R5 ;  /* 0x0000000807077824 */ /* 0x000fc600078e0205 */
[----:B------:R-:W-:Y:S02]  /*0160*/  IADD3.X R8, R2, UR5, R9, P0, P1 ;  /* 0x0000000502087c10 */ /* 0x000fe400087e2409 */
[-C--:B------:R-:W-:Y:S02]  /*0170*/  LEA R2, P0, R5, R4.reuse, 0x1 ;  /* 0x0000000405027211 */ /* 0x080fe400078008ff */
[----:B------:R-:W-:Y:S02]  /*0180*/  LEA R4, P1, R7, R4, 0x1 ;  /* 0x0000000407047211 */ /* 0x000fe400078208ff */
[-C--:B------:R-:W-:Y:S02]  /*0190*/  LEA.HI.X.SX32 R3, R5, R8.reuse, 0x1, P0 ;  /* 0x0000000805037211 */ /* 0x080fe400000f0eff */
[----:B------:R-:W-:-:S03]  /*01a0*/  LEA.HI.X.SX32 R5, R7, R8, 0x1, P1 ;  /* 0x0000000807057211 */ /* 0x000fc600008f0eff */
[----:B------:R0:W2:Y:S04]  /*01b0*/  LDG.E.U16 R8, desc[UR16][R2.64] ;  /* 0x0000001002087981 */ /* 0x0000a8000c1e1500 */
[----:B------:R1:W3:Y:S01]  /*01c0*/  LDG.E.U16 R4, desc[UR16][R4.64] ;  /* 0x0000001004047981 */ /* 0x0002e2000c1e1500 */
[----:B------:R-:W4:Y:S01]  /*01d0*/  S2UR UR9, SR_CgaCtaId ;  /* 0x00000000000979c3 */ /* 0x000f220000008800 */
[----:B------:R-:W-:Y:S01]  /*01e0*/  UIADD3 UR11, UR8, 0x20, URZ ;  /* 0x00000020080b7890 */ /* 0x000fe2000fffe03f */
[C---:B------:R-:W-:Y:S01]  /*01f0*/  LOP3.LUT R7, R6.reuse, 0xc0, RZ, 0xc0, !PT ;  /* 0x000000c006077812 */ /* 0x040fe200078ec0ff */
[----:B------:R-:W-:Y:S01]  /*0200*/  UMOV UR4, 0x400 ;  /* 0x0000040000047882 */ /* 0x000fe20000000000 */
[C---:B------:R-:W-:Y:S01]  /*0210*/  IMAD.SHL.U32 R9, R6.reuse, 0x2, RZ ;  /* 0x0000000206097824 */ /* 0x040fe200078e00ff */
[----:B------:R-:W-:Y:S01]  /*0220*/  UISETP.GE.AND UP0, UPT, UR11, 0x1, UPT ;  /* 0x000000010b00788c */ /* 0x000fe2000bf06270 */
[----:B------:R-:W-:Y:S01]  /*0230*/  SHF.R.U32.HI R10, RZ, 0x2, R7 ;  /* 0x00000002ff0a7819 */ /* 0x000fe20000011607 */
[----:B------:R-:W-:Y:S01]  /*0240*/  IMAD.MOV.U32 R36, RZ, RZ, 0x3f800000 ;  /* 0x3f800000ff247424 */ /* 0x000fe200078e00ff */
[----:B------:R-:W-:Y:S01]  /*0250*/  LOP3.LUT R39, R6, 0x3, RZ, 0xc0, !PT ;  /* 0x0000000306277812 */ /* 0x000fe200078ec0ff */
[----:B0-----:R-:W-:Y:S01]  /*0260*/  IMAD.MOV.U32 R2, RZ, RZ, 0x3f800000 ;  /* 0x3f800000ff027424 */ /* 0x001fe200078e00ff */
[----:B------:R-:W-:Y:S01]  /*0270*/  LOP3.LUT R37, R10, 0x1fe, R9, 0x78, !PT ;  /* 0x000001fe0a257812 */ /* 0x000fe200078e7809 */
[----:B------:R-:W-:Y:S01]  /*0280*/  IMAD.MOV.U32 R29, RZ, RZ, -0x800000 ;  /* 0xff800000ff1d7424 */ /* 0x000fe200078e00ff */
[----:B------:R-:W-:-:S02]  /*0290*/  PLOP3.LUT P0, PT, PT, PT, UP0, 0x80, 0x0 ;  /* 0x000000000000781c */ /* 0x000fc40003f0f008 */
[----:B------:R-:W-:Y:S02]  /*02a0*/  CS2R R20, SRZ ;  /* 0x0000000000147805 */ /* 0x000fe4000001ff00 */
[----:B------:R-:W-:Y:S02]  /*02b0*/  MOV R28, 0xff800000 ;  /* 0xff800000001c7802 */ /* 0x000fe40000000f00 */
[----:B------:R-:W-:Y:S02]  /*02c0*/  CS2R R22, SRZ ;  /* 0x0000000000167805 */ /* 0x000fe4000001ff00 */
[----:B------:R-:W-:Y:S02]  /*02d0*/  CS2R R16, SRZ ;  /* 0x0000000000107805 */ /* 0x000fe4000001ff00 */
[----:B------:R-:W-:Y:S02]  /*02e0*/  CS2R R18, SRZ ;  /* 0x0000000000127805 */ /* 0x000fe4000001ff00 */
[----:B------:R-:W-:Y:S01]  /*02f0*/  LOP3.LUT R3, R6, 0x20, RZ, 0xc0, !PT ;  /* 0x0000002006037812 */ /* 0x000fe200078ec0ff */
[----:B-1----:R-:W-:Y:S01]  /*0300*/  IMAD.SHL.U32 R5, R39, 0x20, RZ ;  /* 0x0000002027057824 */ /* 0x002fe200078e00ff */
[----:B----4-:R-:W-:-:S09]  /*0310*/  ULEA UR9, UR9, UR4, 0x18 ;  /* 0x0000000409097291 */ /* 0x010fd2000f8ec03f */
[----:B--2---:R-:W-:Y:S04]  /*0320*/  STS.U16 [R37+UR9], R8 ;  /* 0x0000000825007988 */ /* 0x004fe80008000409 */
[----:B---3--:R0:W-:Y:S02]  /*0330*/  STS.U16 [R37+UR9+0x200], R4 ;  /* 0x0002000425007988 */ /* 0x0081e40008000409 */
[----:B0-----:R-:W-:Y:S01]  /*0340*/  SHF.L.U32 R4, R6, 0x3, RZ ;  /* 0x0000000306047819 */ /* 0x001fe200000006ff */
[----:B------:R-:W-:Y:S06]  /*0350*/  @!P0 BRA `(.L_x_0) ;  /* 0x0000001000fc8947 */ /* 0x000fec0003800000 */
[----:B------:R-:W-:Y:S01]  /*0360*/  LOP3.LUT R11, R9, 0x10, RZ, 0xc0, !PT ;  /* 0x00000010090b7812 */ /* 0x000fe200078ec0ff */
[----:B------:R-:W-:Y:S01]  /*0370*/  ULDC.64 UR12, c[0x0][0x250] ;  /* 0x00009400000c7ab9 */ /* 0x000fe20000000a00 */
[----:B------:R-:W-:Y:S01]  /*0380*/  SHF.R.U32.HI R2, RZ, 0x1, R3 ;  /* 0x00000001ff027819 */ /* 0x000fe20000011603 */
[C---:B------:R-:W-:Y:S01]  /*0390*/  IMAD.SHL.U32 R3, R6.reuse, 0x40, RZ ;  /* 0x0000004006037824 */ /* 0x040fe200078e00ff */
[C---:B------:R-:W-:Y:S01]  /*03a0*/  LOP3.LUT R7, R6.reuse, 0x1c, RZ, 0xc0, !PT ;  /* 0x0000001c06077812 */ /* 0x040fe200078ec0ff */
[----:B------:R-:W-:Y:S01]  /*03b0*/  UIMAD UR4, UR10, UR12, URZ ;  /* 0x0000000c0a0472a4 */ /* 0x000fe2000f8e023f */
[----:B------:R-:W-:Y:S01]  /*03c0*/  LOP3.LUT R8, R6, 0x10, RZ, 0xc0, !PT ;  /* 0x0000001006087812 */ /* 0x000fe200078ec0ff */
[----:B------:R-:W-:Y:S01]  /*03d0*/  ULDC UR5, c[0x0][0x258] ;  /* 0x0000960000057ab9 */ /* 0x000fe20000000800 */
[--C-:B------:R-:W-:Y:S01]  /*03e0*/  LOP3.LUT R11, R11, 0x20, R6.reuse, 0xf8, !PT ;  /* 0x000000200b0b7812 */ /* 0x100fe200078ef806 */
[----:B------:R-:W-:Y:S01]  /*03f0*/  ULDC.64 UR14, c[0x0][0x260] ;  /* 0x00009800000e7ab9 */ /* 0x000fe20000000a00 */
[C---:B------:R-:W-:Y:S01]  /*0400*/  LEA R13, R8.reuse, UR9, 0x5 ;  /* 0x00000009080d7c11 */ /* 0x040fe2000f8e28ff */
[----:B------:R-:W-:Y:S01]  /*0410*/  UIMAD UR6, UR10, UR14, URZ ;  /* 0x0000000e0a0672a4 */ /* 0x000fe2000f8e023f */
[----:B------:R-:W-:Y:S01]  /*0420*/  LEA.HI R7, R7, R2, RZ, 0x1e ;  /* 0x0000000207077211 */ /* 0x000fe200078ff0ff */
[----:B------:R-:W-:Y:S01]  /*0430*/  ULDC.64 UR18, c[0x0][0x218] ;  /* 0x0000860000127ab9 */ /* 0x000fe20000000a00 */
[----:B------:R-:W-:Y:S01]  /*0440*/  LOP3.LUT R3, R3, 0x1c0, RZ, 0xc0, !PT ;  /* 0x000001c003037812 */ /* 0x000fe200078ec0ff */
[----:B------:R-:W-:Y:S01]  /*0450*/  USHF.L.U32 UR7, UR6, 0x1, URZ ;  /* 0x0000000106077899 */ /* 0x000fe2000800063f */
[----:B------:R-:W-:Y:S01]  /*0460*/  SHF.R.S32.HI R10, RZ, 0x2, R6 ;  /* 0x00000002ff0a7819 */ /* 0x000fe20000011406 */
[----:B------:R-:W-:Y:S01]  /*0470*/  ULDC.64 UR20, c[0x0][0x220] ;  /* 0x0000880000147ab9 */ /* 0x000fe20000000a00 */
[--C-:B------:R-:W-:Y:S01]  /*0480*/  LOP3.LUT R2, R11, 0x30, R4.reuse, 0x78, !PT ;  /* 0x000000300b027812 */ /* 0x100fe200078e7804 */
[----:B------:R-:W-:Y:S01]  /*0490*/  IMAD R11, R8, -0x10, R13 ;  /* 0xfffffff0080b7824 */ /* 0x000fe200078e020d */
[----:B------:R-:W-:Y:S01]  /*04a0*/  LOP3.LUT R14, R3, 0x30, R4, 0xf8, !PT ;  /* 0x00000030030e7812 */ /* 0x000fe200078ef804 */
[----:B------:R-:W-:Y:S01]  /*04b0*/  IMAD.U32 R19, RZ, RZ, UR13 ;  /* 0x0000000dff137e24 */ /* 0x000fe2000f8e00ff */
[----:B------:R-:W-:Y:S01]  /*04c0*/  SGXT R10, R10, 0x1 ;  /* 0x000000010a0a781a */ /* 0x000fe20000000200 */
[----:B------:R-:W-:Y:S01]  /*04d0*/  VIADD R7, R7, UR8 ;  /* 0x0000000807077c36 */ /* 0x000fe20008000000 */
[----:B------:R-:W-:Y:S01]  /*04e0*/  IADD3 R3, R3, R13, R2 ;  /* 0x0000000d03037210 */ /* 0x000fe20007ffe002 */
[----:B------:R-:W-:Y:S01]  /*04f0*/  IMAD.MOV.U32 R36, RZ, RZ, 0x3f800000 ;  /* 0x3f800000ff247424 */ /* 0x000fe200078e00ff */
[----:B------:R-:W-:Y:S01]  /*0500*/  LOP3.LUT R4, R6, 0xf, RZ, 0xc0, !PT ;  /* 0x0000000f06047812 */ /* 0x000fe200078ec0ff */
[----:B------:R-:W0:Y:S01]  /*0510*/  LDC R13, c[0x0][0x268] ;  /* 0x00009a00ff0d7b82 */ /* 0x000e220000000800 */
[----:B------:R-:W-:Y:S01]  /*0520*/  LOP3.LUT R12, R5, 0x90, R10, 0xf8, !PT ;  /* 0x00000090050c7812 */ /* 0x000fe200078ef80a */
[----:B------:R-:W-:Y:S01]  /*0530*/  IMAD.MOV.U32 R49, RZ, RZ, -0x800000 ;  /* 0xff800000ff317424 */ /* 0x000fe200078e00ff */
[--C-:B------:R-:W-:Y:S01]  /*0540*/  SHF.R.S32.HI R5, RZ, 0x6, R6.reuse ;  /* 0x00000006ff057819 */ /* 0x100fe20000011406 */
[----:B------:R-:W-:Y:S01]  /*0550*/  IMAD R8, R4, UR5, RZ ;  /* 0x0000000504087c24 */ /* 0x000fe2000f8e02ff */
[----:B------:R-:W-:Y:S01]  /*0560*/  LOP3.LUT R2, R6, 0x1f, RZ, 0xc0, !PT ;  /* 0x0000001f06027812 */ /* 0x000fe200078ec0ff */
[----:B------:R-:W-:Y:S01]  /*0570*/  USHF.L.U32 UR5, UR4, 0x1, URZ ;  /* 0x0000000104057899 */ /* 0x000fe2000800063f */
[----:B------:R-:W-:Y:S01]  /*0580*/  SGXT R5, R5, 0x1 ;  /* 0x000000010505781a */ /* 0x000fe20000000200 */
[----:B------:R-:W-:Y:S01]  /*0590*/  IMAD.MOV.U32 R46, RZ, RZ, -0x800000 ;  /* 0xff800000ff2e7424 */ /* 0x000fe200078e00ff */
[--C-:B------:R-:W-:Y:S01]  /*05a0*/  LOP3.LUT R12, R12, 0x10, R9.reuse, 0x78, !PT ;  /* 0x000000100c0c7812 */ /* 0x100fe200078e7809 */
[----:B------:R-:W-:Y:S01]  /*05b0*/  IMAD R10, R2, UR15, RZ ;  /* 0x0000000f020a7c24 */ /* 0x000fe2000f8e02ff */
[----:B------:R-:W-:Y:S01]  /*05c0*/  LOP3.LUT R4, R5, 0x90, RZ, 0xc0, !PT ;  /* 0x0000009005047812 */ /* 0x000fe200078ec0ff */
[----:B------:R-:W-:Y:S01]  /*05d0*/  IMAD.SHL.U32 R2, R8, 0x2, RZ ;  /* 0x0000000208027824 */ /* 0x000fe200078e00ff */
[--C-:B------:R-:W-:Y:S01]  /*05e0*/  LOP3.LUT R5, R14, 0x30, R9.reuse, 0x78, !PT ;  /* 0x000000300e057812 */ /* 0x100fe200078e7809 */
[----:B------:R-:W-:Y:S01]  /*05f0*/  IMAD.U32 R45, RZ, RZ, UR5 ;  /* 0x00000005ff2d7e24 */ /* 0x000fe2000f8e00ff */
[----:B------:R-:W-:Y:S01]  /*0600*/  SHF.R.U32.HI R14, RZ, 0x4, R6 ;  /* 0x00000004ff0e7819 */ /* 0x000fe20000011606 */
[----:B------:R-:W-:Y:S01]  /*0610*/  UIMAD.WIDE UR4, UR4, 0x2, URZ ;  /* 0x00000002040478a5 */ /* 0x000fe2000f8e023f */
[----:B------:R-:W-:Y:S01]  /*0620*/  LOP3.LUT R4, R4, 0x17e, R9, 0x78, !PT ;  /* 0x0000017e04047812 */ /* 0x000fe200078e7809 */
[----:B------:R-:W-:Y:S01]  /*0630*/  IMAD.U32 R9, RZ, RZ, UR7 ;  /* 0x00000007ff097e24 */ /* 0x000fe2000f8e00ff */
[----:B------:R-:W-:Y:S01]  /*0640*/  IADD3 R45, P0, P1, R2, UR18, R45 ;  /* 0x00000012022d7c10 */ /* 0x000fe2000f91e02d */
[----:B------:R-:W-:Y:S01]  /*0650*/  UIMAD.WIDE UR6, UR6, 0x2, URZ ;  /* 0x00000002060678a5 */ /* 0x000fe2000f8e023f */
[----:B------:R-:W-:Y:S01]  /*0660*/  SGXT.U32 R2, R14, 0x4 ;  /* 0x000000040e02781a */ /* 0x000fe20000000000 */
[----:B------:R-:W-:Y:S01]  /*0670*/  IMAD.HI R8, R8, 0x2, RZ ;  /* 0x0000000208087827 */ /* 0x000fe200078e02ff */
[----:B------:R-:W-:-:S02]  /*0680*/  SHF.L.U32 R6, R10, 0x1, RZ ;  /* 0x000000010a067819 */ /* 0x000fc400000006ff */
[----:B------:R-:W-:Y:S02]  /*0690*/  CS2R R20, SRZ ;  /* 0x0000000000147805 */ /* 0x000fe4000001ff00 */
[----:B------:R-:W-:Y:S01]  /*06a0*/  MOV R15, UR5 ;  /* 0x00000005000f7c02 */ /* 0x000fe20008000f00 */
[----:B------:R-:W-:Y:S01]  /*06b0*/  IMAD R2, R2, UR13, RZ ;  /* 0x0000000d02027c24 */ /* 0x000fe2000f8e02ff */
[----:B------:R-:W-:Y:S01]  /*06c0*/  IADD3 R40, P2, P3, R6, UR20, R9 ;  /* 0x0000001406287c10 */ /* 0x000fe2000fb5e009 */
[----:B0-----:R-:W-:Y:S01]  /*06d0*/  IMAD R9, R0, R13, RZ ;  /* 0x0000000d00097224 */ /* 0x001fe200078e02ff */
[----:B------:R-:W-:Y:S01]  /*06e0*/  CS2R R22, SRZ ;  /* 0x0000000000167805 */ /* 0x000fe2000001ff00 */
[----:B------:R-:W-:Y:S01]  /*06f0*/  IMAD.HI R10, R10, 0x2, RZ ;  /* 0x000000020a0a7827 */ /* 0x000fe200078e02ff */
[----:B------:R-:W-:Y:S01]  /*0700*/  UMOV UR6, URZ ;  /* 0x0000003f00067c82 */ /* 0x000fe20008000000 */
[----:B------:R-:W-:Y:S01]  /*0710*/  UMOV UR4, URZ ;  /* 0x0000003f00047c82 */ /* 0x000fe20008000000 */
[----:B------:R-:W-:Y:S01]  /*0720*/  UMOV UR5, URZ ;  /* 0x0000003f00057c82 */ /* 0x000fe20008000000 */
[----:B------:R-:W-:Y:S01]  /*0730*/  IMAD.U32 R17, RZ, RZ, UR7 ;  /* 0x00000007ff117e24 */ /* 0x000fe2000f8e00ff */
[----:B------:R-:W-:Y:S01]  /*0740*/  UMOV UR7, URZ ;  /* 0x0000003f00077c82 */ /* 0x000fe20008000000 */
[----:B------:R-:W-:Y:S01]  /*0750*/  IMAD.IADD R6, R12, 0x1, R11 ;  /* 0x000000010c067824 */ /* 0x000fe200078e020b */
[----:B------:R-:W-:Y:S01]  /*0760*/  IADD3.X R11, R8, UR19, R15, P0, P1 ;  /* 0x00000013080b7c10 */ /* 0x000fe200087e240f */
[----:B------:R-:W-:Y:S01]  /*0770*/  IMAD R0, R19, 0x10, R2 ;  /* 0x0000001013007824 */ /* 0x000fe200078e0202 */
[----:B------:R-:W-:-:S02]  /*0780*/  LEA R8, R13, R9, 0x3 ;  /* 0x000000090d087211 */ /* 0x000fc400078e18ff */
[----:B------:R-:W-:Y:S02]  /*0790*/  CS2R R18, SRZ ;  /* 0x0000000000127805 */ /* 0x000fe4000001ff00 */
[----:B------:R-:W-:Y:S02]  /*07a0*/  IADD3.X R10, R10, UR21, R17, P2, P3 ;  /* 0x000000150a0a7c10 */ /* 0x000fe400097e6411 */
[----:B------:R-:W-:Y:S02]  /*07b0*/  CS2R R16, SRZ ;  /* 0x0000000000107805 */ /* 0x000fe4000001ff00 */
[-C--:B------:R-:W-:Y:S01]  /*07c0*/  LEA R50, P0, R2, R45.reuse, 0x1 ;  /* 0x0000002d02327211 */ /* 0x080fe200078008ff */
[----:B------:R-:W-:Y:S01]  /*07d0*/  ULDC UR8, c[0x0][0x238] ;  /* 0x00008e0000087ab9 */ /* 0x000fe20000000800 */
[----:B------:R-:W-:Y:S02]  /*07e0*/  LEA R44, P1, R0, R45, 0x1 ;  /* 0x0000002d002c7211 */ /* 0x000fe400078208ff */
[----:B------:R-:W-:-:S02]  /*07f0*/  LEA R42, P2, R9, R40, 0x1 ;  /* 0x00000028092a7211 */ /* 0x000fc400078408ff */
[----:B------:R-:W-:Y:S02]  /*0800*/  LEA R40, P3, R8, R40, 0x1 ;  /* 0x0000002808287211 */ /* 0x000fe400078608ff */
[-C--:B------:R-:W-:Y:S02]  /*0810*/  LEA.HI.X.SX32 R51, R2, R11.reuse, 0x1, P0 ;  /* 0x0000000b02337211 */ /* 0x080fe400000f0eff */
[----:B------:R-:W-:Y:S01]  /*0820*/  LEA.HI.X.SX32 R45, R0, R11, 0x1, P1 ;  /* 0x0000000b002d7211 */ /* 0x000fe200008f0eff */
[----:B------:R-:W-:Y:S01]  /*0830*/  VIADD R0, R7, 0x8 ;  /* 0x0000000807007836 */ /* 0x000fe20000000000 */
[-C--:B------:R-:W-:Y:S02]  /*0840*/  LEA.HI.X.SX32 R43, R9, R10.reuse, 0x1, P2 ;  /* 0x0000000a092b7211 */ /* 0x080fe400010f0eff */
[----:B------:R-:W-:Y:S02]  /*0850*/  LEA.HI.X.SX32 R41, R8, R10, 0x1, P3 ;  /* 0x0000000a08297211 */ /* 0x000fe400018f0eff */
[----:B------:R-:W-:-:S07]  /*0860*/  MOV R2, 0x3f800000 ;  /* 0x3f80000000027802 */ /* 0x000fce0000000f00 */
.L_x_1:
[----:B------:R-:W-:Y:S01]  /*0870*/  MOV R11, UR4 ;  /* 0x00000004000b7c02 */ /* 0x000fe20008000f00 */
[----:B------:R-:W-:-:S04]  /*0880*/  IMAD.U32 R9, RZ, RZ, UR4 ;  /* 0x00000004ff097e24 */ /* 0x000fc8000f8e00ff */
[----:B------:R-:W-:-:S04]  /*0890*/  IMAD.WIDE R8, R9, 0x2, R50 ;  /* 0x0000000209087825 */ /* 0x000fc800078e0232 */
[----:B------:R-:W-:Y:S01]  /*08a0*/  IMAD.WIDE R10, R11, 0x2, R44 ;  /* 0x000000020b0a7825 */ /* 0x000fe200078e022c */
[----:B------:R-:W2:Y:S04]  /*08b0*/  LDG.E.U16 R25, desc[UR16][R8.64] ;  /* 0x0000001008197981 */ /* 0x000ea8000c1e1500 */
[----:B------:R-:W3:Y:S01]  /*08c0*/  LDG.E.U16 R27, desc[UR16][R10.64] ;  /* 0x000000100a1b7981 */ /* 0x000ee2000c1e1500 */
[----:B------:R-:W-:Y:S01]  /*08d0*/  IMAD.U32 R13, RZ, RZ, UR5 ;  /* 0x00000005ff0d7e24 */ /* 0x000fe2000f8e00ff */
[----:B------:R-:W-:Y:S01]  /*08e0*/  BAR.SYNC.DEFER_BLOCKING 0x0 ;  /* 0x0000000000007b1d */ /* 0x000fe20000010000 */
[----:B------:R-:W-:Y:S02]  /*08f0*/  IMAD.U32 R15, RZ, RZ, UR5 ;  /* 0x00000005ff0f7e24 */ /* 0x000fe4000f8e00ff */
[----:B------:R-:W-:-:S04]  /*0900*/  IMAD.WIDE R12, R13, 0x2, R42 ;  /* 0x000000020d0c7825 */ /* 0x000fc800078e022a */
[----:B------:R-:W-:Y:S01]  /*0910*/  IMAD.WIDE R14, R15, 0x2, R40 ;  /* 0x000000020f0e7825 */ /* 0x000fe200078e0228 */
[----:B------:R-:W-:-:S04]  /*0920*/  LEA R52, P2, R39, UR6, 0x1 ;  /* 0x0000000627347c11 */ /* 0x000fc8000f8408ff */
[----:B------:R-:W-:Y:S01]  /*0930*/  IADD3 R24, P6, R52, 0x11, RZ ;  /* 0x0000001134187810 */ /* 0x000fe20007fde0ff */
[----:B------:R-:W-:-:S03]  /*0940*/  IMAD.X R53, RZ, RZ, UR7, P2 ;  /* 0x00000007ff357e24 */ /* 0x000fc600090e06ff */
[C---:B------:R-:W-:Y:S02]  /*0950*/  ISETP.GT.U32.AND P3, PT, R24.reuse, R7, PT ;  /* 0x000000071800720c */ /* 0x040fe40003f64070 */
[----:B------:R-:W-:Y:S01]  /*0960*/  ISETP.GT.U32.AND P4, PT, R24, R0, PT ;  /* 0x000000001800720c */ /* 0x000fe20003f84070 */
[----:B--2---:R0:W-:Y:S04]  /*0970*/  STS.U16 [R4+UR9+0x400], R25 ;  /* 0x0004001904007988 */ /* 0x0041e80008000409 */
[----:B---3--:R-:W-:Y:S01]  /*0980*/  STS.U16 [R4+UR9+0x600], R27 ;  /* 0x0006001b04007988 */ /* 0x008fe20008000409 */
[----:B------:R-:W-:Y:S06]  /*0990*/  BAR.SYNC.DEFER_BLOCKING 0x0 ;  /* 0x0000000000007b1d */ /* 0x000fec0000010000 */
[----:B------:R-:W2:Y:S04]  /*09a0*/  LDG.E.U16 R54, desc[UR16][R12.64] ;  /* 0x000000100c367981 */ /* 0x000ea8000c1e1500 */
[----:B------:R1:W3:Y:S01]  /*09b0*/  LDG.E.U16 R48, desc[UR16][R14.64] ;  /* 0x000000100e307981 */ /* 0x0002e2000c1e1500 */
[----:B0-----:R-:W-:Y:S01]  /*09c0*/  IADD3 R25, P5, R52, 0x10, RZ ;  /* 0x0000001034197810 */ /* 0x001fe20007fbe0ff */
[----:B------:R-:W-:-:S02]  /*09d0*/  UIADD3 UR6, UP0, UR6, 0x20, URZ ;  /* 0x0000002006067890 */ /* 0x000fc4000ff1e03f */
[----:B------:R-:W-:Y:S01]  /*09e0*/  LDSM.16.MT88.4 R28, [R3] ;  /* 0x00000000031c783b */ /* 0x000fe20000004200 */
[C---:B------:R-:W-:Y:S01]  /*09f0*/  ISETP.GT.U32.AND P1, PT, R25.reuse, R7, PT ;  /* 0x000000071900720c */ /* 0x040fe20003f24070 */
[----:B------:R-:W-:Y:S01]  /*0a00*/  UIADD3.X UR7, URZ, UR7, URZ, UP0, !UPT ;  /* 0x000000073f077290 */ /* 0x000fe200087fe43f */
[----:B------:R-:W-:Y:S01]  /*0a10*/  ISETP.GT.U32.AND P0, PT, R25, R0, PT ;  /* 0x000000001900720c */ /* 0x000fe20003f04070 */
[----:B------:R-:W1:Y:S01]  /*0a20*/  LDSM.16.M88.4 R8, [R6+0x600] ;  /* 0x000600000608783b */ /* 0x000e620000000200 */
[----:B------:R-:W-:Y:S01]  /*0a30*/  IADD3.X R24, RZ, R53, RZ, P5, !PT ;  /* 0x00000035ff187210 */ /* 0x000fe20002ffe4ff */
[----:B------:R-:W-:Y:S02]  /*0a40*/  UISETP.GE.U32.AND UP0, UPT, UR6, UR11, UPT ;  /* 0x0000000b0600728c */ /* 0x000fe4000bf06070 */
[----:B------:R-:W0:Y:S01]  /*0a50*/  LDSM.16.M88.4 R32, [R6+0x400] ;  /* 0x000400000620783b */ /* 0x000e220000000200 */
[----:B------:R-:W-:Y:S01]  /*0a60*/  BAR.SYNC.DEFER_BLOCKING 0x0 ;  /* 0x0000000000007b1d */ /* 0x000fe20000010000 */
[C---:B------:R-:W-:Y:S01]  /*0a70*/  ISETP.GT.U32.AND.EX P1, PT, R24.reuse, RZ, PT, P1 ;  /* 0x000000ff1800720c */ /* 0x040fe20003f24110 */
[----:B------:R-:W-:Y:S01]  /*0a80*/  UISETP.GE.U32.AND.EX UP0, UPT, UR7, URZ, UPT, UP0 ;  /* 0x0000003f0700728c */ /* 0x000fe2000bf06100 */
[----:B------:R-:W-:Y:S01]  /*0a90*/  ISETP.GT.U32.AND.EX P0, PT, R24, RZ, PT, P0 ;  /* 0x000000ff1800720c */ /* 0x000fe20003f04100 */
[----:B------:R-:W-:-:S02]  /*0aa0*/  ULEA UR5, UR15, UR5, 0x5 ;  /* 0x000000050f057291 */ /* 0x000fc4000f8e283f */
[----:B------:R-:W-:Y:S01]  /*0ab0*/  ULEA UR4, UR13, UR4, 0x5 ;  /* 0x000000040d047291 */ /* 0x000fe2000f8e283f */
[C---:B-1----:R-:W-:Y:S06]  /*0ac0*/  HMMA.16816.F32 R12, R28.reuse, R8, RZ ;  /* 0x000000081c0c723c */ /* 0x042fec00000018ff */
[----:B0-----:R-:W-:Y:S01]  /*0ad0*/  HMMA.16816.F32 R24, R28, R34, RZ ;  /* 0x000000221c18723c */ /* 0x001fe200000018ff */
[----:B------:R-:W-:Y:S01]  /*0ae0*/  IADD3 R8, P2, R52, 0x9, RZ ;  /* 0x0000000934087810 */ /* 0x000fe20007f5e0ff */
[----:B------:R-:W-:-:S03]  /*0af0*/  IMAD.X R9, RZ, RZ, R53, P6 ;  /* 0x000000ffff097224 */ /* 0x000fc600030e0635 */
[C---:B------:R-:W-:Y:S01]  /*0b00*/  ISETP.GT.U32.AND P5, PT, R8.reuse, R7, PT ;  /* 0x000000070800720c */ /* 0x040fe20003fa4070 */
[----:B------:R-:W-:Y:S01]  /*0b10*/  HMMA.16816.F32 R32, R28, R32, RZ ;  /* 0x000000201c20723c */ /* 0x000fe200000018ff */
[----:B------:R-:W-:Y:S01]  /*0b20*/  ISETP.GT.U32.AND P6, PT, R8, R0, PT ;  /* 0x000000000800720c */ /* 0x000fe20003fc4070 */
[----:B------:R-:W-:Y:S01]  /*0b30*/  IMAD.X R8, RZ, RZ, R53, P2 ;  /* 0x000000ffff087224 */ /* 0x000fe200010e0635 */
[C---:B------:R-:W-:Y:S02]  /*0b40*/  ISETP.GT.U32.AND.EX P3, PT, R9.reuse, RZ, PT, P3 ;  /* 0x000000ff0900720c */ /* 0x040fe40003f64130 */
[----:B------:R-:W-:Y:S02]  /*0b50*/  ISETP.GT.U32.AND.EX P4, PT, R9, RZ, PT, P4 ;  /* 0x000000ff0900720c */ /* 0x000fe40003f84140 */
[C---:B------:R-:W-:Y:S02]  /*0b60*/  ISETP.GT.U32.AND.EX P5, PT, R8.reuse, RZ, PT, P5 ;  /* 0x000000ff0800720c */ /* 0x040fe40003fa4150 */
[----:B------:R-:W-:-:S02]  /*0b70*/  ISETP.GT.U32.AND.EX P6, PT, R8, RZ, PT, P6 ;  /* 0x000000ff0800720c */ /* 0x000fc40003fc4160 */
[----:B------:R-:W-:Y:S01]  /*0b80*/  HMMA.16816.F32 R8, R28, R10, RZ ;  /* 0x0000000a1c08723c */ /* 0x000fe200000018ff */
[----:B------:R-:W-:Y:S01]  /*0b90*/  FMUL R12, R12, UR8 ;  /* 0x000000080c0c7c20 */ /* 0x000fe20008400000 */
[----:B------:R-:W-:-:S04]  /*0ba0*/  FMUL R14, R14, UR8 ;  /* 0x000000080e0e7c20 */ /* 0x000fc80008400000 */
[----:B------:R-:W-:Y:S01]  /*0bb0*/  FSEL R47, R12, -INF , !P1 ;  /* 0xff8000000c2f7808 */ /* 0x000fe20004800000 */
[----:B------:R-:W-:Y:S01]  /*0bc0*/  FMUL R25, R25, UR8 ;  /* 0x0000000819197c20 */ /* 0x000fe20008400000 */
[----:B------:R-:W-:Y:S01]  /*0bd0*/  IADD3 R28, P2, R52, 0x18, RZ ;  /* 0x00000018341c7810 */ /* 0x000fe20007f5e0ff */
[----:B------:R-:W-:Y:S01]  /*0be0*/  FMUL R24, R24, UR8 ;  /* 0x0000000818187c20 */ /* 0x000fe20008400000 */
[----:B------:R-:W-:Y:S02]  /*0bf0*/  FSEL R30, R14, -INF , !P0 ;  /* 0xff8000000e1e7808 */ /* 0x000fe40004000000 */
[C---:B------:R-:W-:Y:S01]  /*0c00*/  ISETP.GT.U32.AND P1, PT, R28.reuse, R7, PT ;  /* 0x000000071c00720c */ /* 0x040fe20003f24070 */
[----:B------:R-:W-:Y:S01]  /*0c10*/  IMAD.X R12, RZ, RZ, R53, P2 ;  /* 0x000000ffff0c7224 */ /* 0x000fe200010e0635 */
[----:B------:R-:W-:Y:S01]  /*0c20*/  ISETP.GT.U32.AND P2, PT, R28, R0, PT ;  /* 0x000000001c00720c */ /* 0x000fe20003f44070 */
[----:B------:R-:W-:-:S03]  /*0c30*/  FMUL R33, R33, UR8 ;  /* 0x0000000821217c20 */ /* 0x000fc60008400000 */
[C---:B------:R-:W-:Y:S02]  /*0c40*/  ISETP.GT.U32.AND.EX P1, PT, R12.reuse, RZ, PT, P1 ;  /* 0x000000ff0c00720c */ /* 0x040fe40003f24110 */
[----:B------:R-:W-:Y:S02]  /*0c50*/  ISETP.GT.U32.AND.EX P2, PT, R12, RZ, PT, P2 ;  /* 0x000000ff0c00720c */ /* 0x000fe40003f44120 */
[----:B------:R-:W-:-:S04]  /*0c60*/  IADD3 R12, P0, R52, 0x8, RZ ;  /* 0x00000008340c7810 */ /* 0x000fc80007f1e0ff */
[----:B------:R-:W-:Y:S02]  /*0c70*/  IADD3.X R14, RZ, R53, RZ, P0, !PT ;  /* 0x00000035ff0e7210 */ /* 0x000fe400007fe4ff */
[-C--:B------:R-:W-:Y:S01]  /*0c80*/  ISETP.GT.U32.AND P0, PT, R12, R7.reuse, PT ;  /* 0x000000070c00720c */ /* 0x080fe20003f04070 */
[----:B------:R-:W-:Y:S01]  /*0c90*/  FMUL R12, R27, UR8 ;  /* 0x000000081b0c7c20 */ /* 0x000fe20008400000 */
[----:B------:R-:W-:Y:S01]  /*0ca0*/  FSEL R27, R25, -INF , !P5 ;  /* 0xff800000191b7808 */ /* 0x000fe20006800000 */
[----:B------:R-:W-:Y:S01]  /*0cb0*/  FMUL R25, R32, UR8 ;  /* 0x0000000820197c20 */ /* 0x000fe20008400000 */
[----:B------:R-:W-:Y:S01]  /*0cc0*/  ISETP.GT.U32.AND P5, PT, R52, R7, PT ;  /* 0x000000073400720c */ /* 0x000fe20003fa4070 */
[----:B------:R-:W-:Y:S01]  /*0cd0*/  FMUL R32, R15, UR8 ;  /* 0x000000080f207c20 */ /* 0x000fe20008400000 */
[----:B------:R-:W-:Y:S01]  /*0ce0*/  ISETP.GT.U32.AND.EX P0, PT, R14, RZ, PT, P0 ;  /* 0x000000ff0e00720c */ /* 0x000fe20003f04100 */
[----:B------:R-:W-:Y:S01]  /*0cf0*/  FMUL R14, R26, UR8 ;  /* 0x000000081a0e7c20 */ /* 0x000fe20008400000 */
[----:B------:R-:W-:Y:S01]  /*0d00*/  ISETP.GT.U32.AND.EX P5, PT, R53, RZ, PT, P5 ;  /* 0x000000ff3500720c */ /* 0x000fe20003fa4150 */
[----:B------:R-:W-:Y:S01]  /*0d10*/  FMUL R26, R35, UR8 ;  /* 0x00000008231a7c20 */ /* 0x000fe20008400000 */
[----:B------:R-:W-:Y:S01]  /*0d20*/  FSEL R12, R12, -INF , !P6 ;  /* 0xff8000000c0c7808 */ /* 0x000fe20007000000 */
[----:B------:R-:W-:Y:S01]  /*0d30*/  FMUL R35, R13, UR8 ;  /* 0x000000080d237c20 */ /* 0x000fe20008400000 */
[----:B------:R-:W-:Y:S01]  /*0d40*/  FSEL R25, R25, -INF , !P5 ;  /* 0xff80000019197808 */ /* 0x000fe20006800000 */
[----:B------:R-:W-:Y:S01]  /*0d50*/  FMUL R15, R9, UR8 ;  /* 0x00000008090f7c20 */ /* 0x000fe20008400000 */
[----:B------:R-:W-:-:S02]  /*0d60*/  FSEL R14, R14, -INF , !P5 ;  /* 0xff8000000e0e7808 */ /* 0x000fc40006800000 */
[CC--:B------:R-:W-:Y:S02]  /*0d70*/  ISETP.GT.U32.AND P6, PT, R52.reuse, R0.reuse, PT ;  /* 0x000000003400720c */ /* 0x0c0fe40003fc4070 */
[----:B------:R-:W-:Y:S02]  /*0d80*/  ISETP.GE.U32.AND P5, PT, R52, R0, PT ;  /* 0x000000003400720c */ /* 0x000fe40003fa6070 */
[----:B------:R-:W-:Y:S01]  /*0d90*/  FSEL R31, R24, -INF , !P0 ;  /* 0xff800000181f7808 */ /* 0x000fe20004000000 */
[----:B------:R-:W-:Y:S01]  /*0da0*/  FMUL R24, R34, UR8 ;  /* 0x0000000822187c20 */ /* 0x000fe20008400000 */
[----:B------:R-:W-:Y:S02]  /*0db0*/  ISETP.GE.U32.AND P0, PT, R52, R7, PT ;  /* 0x000000073400720c */ /* 0x000fe40003f06070 */
[C---:B------:R-:W-:Y:S02]  /*0dc0*/  ISETP.GT.U32.AND.EX P6, PT, R53.reuse, RZ, PT, P6 ;  /* 0x000000ff3500720c */ /* 0x040fe40003fc4160 */
[----:B------:R-:W-:-:S02]  /*0dd0*/  ISETP.GE.U32.AND.EX P5, PT, R53, RZ, PT, P5 ;  /* 0x000000ff3500720c */ /* 0x000fc40003fa6150 */
[----:B------:R-:W-:Y:S02]  /*0de0*/  FSEL R24, R24, -INF , !P6 ;  /* 0xff80000018187808 */ /* 0x000fe40007000000 */
[----:B------:R-:W-:Y:S02]  /*0df0*/  FSEL R26, R26, -INF , !P5 ;  /* 0xff8000001a1a7808 */ /* 0x000fe40006800000 */
[----:B------:R-:W-:Y:S02]  /*0e00*/  ISETP.GE.U32.AND.EX P0, PT, R53, RZ, PT, P0 ;  /* 0x000000ff3500720c */ /* 0x000fe40003f06100 */
[----:B------:R-:W-:Y:S02]  /*0e10*/  IADD3 R52, P6, R52, 0x19, RZ ;  /* 0x0000001934347810 */ /* 0x000fe40007fde0ff */
[----:B------:R-:W-:Y:S02]  /*0e20*/  FMNMX R29, R24, R26, !PT ;  /* 0x0000001a181d7209 */ /* 0x000fe40007800000 */
[----:B------:R-:W-:Y:S01]  /*0e30*/  FSEL R13, R33, -INF , !P0 ;  /* 0xff800000210d7808 */ /* 0x000fe20004000000 */
[----:B------:R-:W-:Y:S01]  /*0e40*/  IMAD.X R28, RZ, RZ, R53, P6 ;  /* 0x000000ffff1c7224 */ /* 0x000fe200030e0635 */
[----:B------:R-:W-:-:S02]  /*0e50*/  FMNMX R29, R14, R29, !PT ;  /* 0x0000001d0e1d7209 */ /* 0x000fc40007800000 */
[----:B------:R-:W-:Y:S02]  /*0e60*/  FMNMX R34, R25, R13, !PT ;  /* 0x0000000d19227209 */ /* 0x000fe40007800000 */
[C---:B------:R-:W-:Y:S02]  /*0e70*/  ISETP.GT.U32.AND P6, PT, R52.reuse, R7, PT ;  /* 0x000000073400720c */ /* 0x040fe40003fc4070 */
[----:B------:R-:W-:Y:S02]  /*0e80*/  ISETP.GT.U32.AND P5, PT, R52, R0, PT ;  /* 0x000000003400720c */ /* 0x000fe40003fa4070 */
[----:B------:R-:W-:Y:S02]  /*0e90*/  FMNMX R34, R31, R34, !PT ;  /* 0x000000221f227209 */ /* 0x000fe40007800000 */
[----:B------:R-:W-:Y:S02]  /*0ea0*/  FMNMX R29, R12, R29, !PT ;  /* 0x0000001d0c1d7209 */ /* 0x000fe40007800000 */
[----:B------:R-:W-:-:S02]  /*0eb0*/  ISETP.GT.U32.AND.EX P6, PT, R28, RZ, PT, P6 ;  /* 0x000000ff1c00720c */ /* 0x000fc40003fc4160 */
[----:B------:R-:W-:Y:S01]  /*0ec0*/  ISETP.GT.U32.AND.EX P5, PT, R28, RZ, PT, P5 ;  /* 0x000000ff1c00720c */ /* 0x000fe20003fa4150 */
[----:B------:R-:W-:Y:S01]  /*0ed0*/  FMUL R28, R8, UR8 ;  /* 0x00000008081c7c20 */ /* 0x000fe20008400000 */
[----:B------:R-:W-:Y:S01]  /*0ee0*/  FMUL R8, R10, UR8 ;  /* 0x000000080a087c20 */ /* 0x000fe20008400000 */
[----:B------:R-:W-:Y:S01]  /*0ef0*/  FSEL R32, R32, -INF , !P4 ;  /* 0xff80000020207808 */ /* 0x000fe20006000000 */
[----:B------:R-:W-:Y:S01]  /*0f00*/  FMUL R10, R11, UR8 ;  /* 0x000000080b0a7c20 */ /* 0x000fe20008400000 */
[----:B------:R-:W-:Y:S02]  /*0f10*/  FMNMX R34, R27, R34, !PT ;  /* 0x000000221b227209 */ /* 0x000fe40007800000 */
[----:B------:R-:W-:Y:S02]  /*0f20*/  FMNMX R29, R30, R29, !PT ;  /* 0x0000001d1e1d7209 */ /* 0x000fe40007800000 */
[----:B------:R-:W-:Y:S02]  /*0f30*/  FSEL R35, R35, -INF , !P3 ;  /* 0xff80000023237808 */ /* 0x000fe40005800000 */
[----:B------:R-:W-:-:S02]  /*0f40*/  FSEL R8, R8, -INF , !P2 ;  /* 0xff80000008087808 */ /* 0x000fc40005000000 */
[----:B------:R-:W-:Y:S02]  /*0f50*/  FMNMX R34, R47, R34, !PT ;  /* 0x000000222f227209 */ /* 0x000fe40007800000 */
[----:B------:R-:W-:Y:S02]  /*0f60*/  FMNMX R29, R32, R29, !PT ;  /* 0x0000001d201d7209 */ /* 0x000fe40007800000 */
[----:B------:R-:W-:Y:S02]  /*0f70*/  FSEL R9, R28, -INF , !P1 ;  /* 0xff8000001c097808 */ /* 0x000fe40004800000 */
[----:B------:R-:W-:Y:S02]  /*0f80*/  FSEL R10, R10, -INF , !P5 ;  /* 0xff8000000a0a7808 */ /* 0x000fe40006800000 */
[----:B------:R-:W-:Y:S02]  /*0f90*/  FMNMX R34, R35, R34, !PT ;  /* 0x0000002223227209 */ /* 0x000fe40007800000 */
[----:B------:R-:W-:-:S02]  /*0fa0*/  FMNMX R29, R8, R29, !PT ;  /* 0x0000001d081d7209 */ /* 0x000fc40007800000 */
[----:B------:R-:W-:Y:S02]  /*0fb0*/  FSEL R11, R15, -INF , !P6 ;  /* 0xff8000000f0b7808 */ /* 0x000fe40007000000 */
[----:B------:R-:W-:Y:S02]  /*0fc0*/  FMNMX R34, R9, R34, !PT ;  /* 0x0000002209227209 */ /* 0x000fe40007800000 */
[----:B------:R-:W-:Y:S02]  /*0fd0*/  FMNMX R15, R10, R29, !PT ;  /* 0x0000001d0a0f7209 */ /* 0x000fe40007800000 */
[----:B------:R-:W-:Y:S02]  /*0fe0*/  FMNMX R34, R11, R34, !PT ;  /* 0x000000220b227209 */ /* 0x000fe40007800000 */
[----:B------:R-:W-:Y:S01]  /*0ff0*/  PLOP3.LUT P0, PT, PT, PT, UP0, 0x80, 0x0 ;  /* 0x000000000000781c */ /* 0x000fe20003f0f008 */
[----:B------:R-:W0:Y:S04]  /*1000*/  SHFL.BFLY PT, R28, R15, 0x2, 0x1f ;  /* 0x0c401f000f1c7f89 */ /* 0x000e2800000e0000 */
[----:B------:R-:W1:Y:S01]  /*1010*/  SHFL.BFLY PT, R29, R34, 0x2, 0x1f ;  /* 0x0c401f00221d7f89 */ /* 0x000e6200000e0000 */
[----:B0-----:R-:W-:-:S02]  /*1020*/  FMNMX R52, R15, R28, !PT ;  /* 0x0000001c0f347209 */ /* 0x001fc40007800000 */
[----:B-1----:R-:W-:-:S03]  /*1030*/  FMNMX R33, R34, R29, !PT ;  /* 0x0000001d22217209 */ /* 0x002fc60007800000 */
[----:B------:R-:W0:Y:S04]  /*1040*/  SHFL.BFLY PT, R29, R52, 0x1, 0x1f ;  /* 0x0c201f00341d7f89 */ /* 0x000e2800000e0000 */
[----:B------:R-:W1:Y:S01]  /*1050*/  SHFL.BFLY PT, R28, R33, 0x1, 0x1f ;  /* 0x0c201f00211c7f89 */ /* 0x000e6200000e0000 */
[----:B0-----:R-:W-:-:S04]  /*1060*/  FMNMX R29, R52, R29, !PT ;  /* 0x0000001d341d7209 */ /* 0x001fc80007800000 */
[----:B------:R-:W-:Y:S02]  /*1070*/  FMNMX R29, R29, R46, !PT ;  /* 0x0000002e1d1d7209 */ /* 0x000fe40007800000 */
[----:B-1----:R-:W-:-:S03]  /*1080*/  FMNMX R28, R33, R28, !PT ;  /* 0x0000001c211c7209 */ /* 0x002fc60007800000 */
[--C-:B------:R-:W-:Y:S01]  /*1090*/  FADD R24, R24, -R29.reuse ;  /* 0x8000001d18187221 */ /* 0x100fe20000000000 */
[--C-:B------:R-:W-:Y:S01]  /*10a0*/  FADD R26, R26, -R29.reuse ;  /* 0x8000001d1a1a7221 */ /* 0x100fe20000000000 */
[----:B------:R-:W-:Y:S01]  /*10b0*/  FMNMX R28, R28, R49, !PT ;  /* 0x000000311c1c7209 */ /* 0x000fe20007800000 */
[--C-:B------:R-:W-:Y:S01]  /*10c0*/  FADD R12, R12, -R29.reuse ;  /* 0x8000001d0c0c7221 */ /* 0x100fe20000000000 */
[----:B------:R-:W-:Y:S01]  /*10d0*/  FMUL R24, R24, 1.4426950216293334961 ;  /* 0x3fb8aa3b18187820 */ /* 0x000fe20000400000 */
[----:B------:R-:W-:Y:S01]  /*10e0*/  FMUL R26, R26, 1.4426950216293334961 ;  /* 0x3fb8aa3b1a1a7820 */ /* 0x000fe20000400000 */
[--C-:B------:R-:W-:Y:S01]  /*10f0*/  FADD R14, R14, -R29.reuse ;  /* 0x8000001d0e0e7221 */ /* 0x100fe20000000000 */
[--C-:B------:R-:W-:Y:S01]  /*1100*/  FADD R25, R25, -R28.reuse ;  /* 0x8000001c19197221 */ /* 0x100fe20000000000 */
[--C-:B------:R-:W-:Y:S01]  /*1110*/  FADD R13, R13, -R28.reuse ;  /* 0x8000001c0d0d7221 */ /* 0x100fe20000000000 */
[----:B------:R-:W-:Y:S01]  /*1120*/  MUFU.EX2 R33, R26 ;  /* 0x0000001a00217308 */ /* 0x000fe20000000800 */
[----:B------:R-:W-:Y:S01]  /*1130*/  FMUL R14, R14, 1.4426950216293334961 ;  /* 0x3fb8aa3b0e0e7820 */ /* 0x000fe20000400000 */
[----:B------:R-:W-:Y:S01]  /*1140*/  FMUL R15, R25, 1.4426950216293334961 ;  /* 0x3fb8aa3b190f7820 */ /* 0x000fe20000400000 */
[----:B------:R-:W-:Y:S01]  /*1150*/  FMUL R13, R13, 1.4426950216293334961 ;  /* 0x3fb8aa3b0d0d7820 */ /* 0x000fe20000400000 */
[--C-:B------:R-:W-:Y:S01]  /*1160*/  FADD R27, R27, -R28.reuse ;  /* 0x8000001c1b1b7221 */ /* 0x100fe20000000000 */
[--C-:B------:R-:W-:Y:S01]  /*1170*/  FADD R30, R30, -R29.reuse ;  /* 0x8000001d1e1e7221 */ /* 0x100fe20000000000 */
[--C-:B------:R-:W-:Y:S01]  /*1180*/  FADD R47, R47, -R28.reuse ;  /* 0x8000001c2f2f7221 */ /* 0x100fe20000000000 */
[--C-:B------:R-:W-:Y:S01]  /*1190*/  FADD R35, R35, -R28.reuse ;  /* 0x8000001c23237221 */ /* 0x100fe20000000000 */
[----:B------:R-:W0:Y:S01]  /*11a0*/  MUFU.EX2 R24, R24 ;  /* 0x0000001800187308 */ /* 0x000e220000000800 */
[--C-:B------:R-:W-:Y:S01]  /*11b0*/  FADD R32, R32, -R29.reuse ;  /* 0x8000001d20207221 */ /* 0x100fe20000000000 */
[--C-:B------:R-:W-:Y:S01]  /*11c0*/  FADD R9, R9, -R28.reuse ;  /* 0x8000001c09097221 */ /* 0x100fe20000000000 */
[----:B------:R-:W-:Y:S01]  /*11d0*/  FMUL R35, R35, 1.4426950216293334961 ;  /* 0x3fb8aa3b23237820 */ /* 0x000fe20000400000 */
[--C-:B------:R-:W-:Y:S01]  /*11e0*/  FADD R8, R8, -R29.reuse ;  /* 0x8000001d08087221 */ /* 0x100fe20000000000 */
[----:B------:R-:W-:Y:S01]  /*11f0*/  FMUL R32, R32, 1.4426950216293334961 ;  /* 0x3fb8aa3b20207820 */ /* 0x000fe20000400000 */
[----:B------:R-:W-:Y:S01]  /*1200*/  FADD R11, R11, -R28 ;  /* 0x8000001c0b0b7221 */ /* 0x000fe20000000000 */
[----:B------:R-:W-:Y:S01]  /*1210*/  FADD R10, R10, -R29 ;  /* 0x8000001d0a0a7221 */ /* 0x000fe20000000000 */
[----:B------:R-:W-:Y:S01]  /*1220*/  MUFU.EX2 R15, R15 ;  /* 0x0000000f000f7308 */ /* 0x000fe20000000800 */
[----:B------:R-:W-:-:S02]  /*1230*/  FMUL R8, R8, 1.4426950216293334961 ;  /* 0x3fb8aa3b08087820 */ /* 0x000fc40000400000 */
[----:B------:R-:W-:-:S05]  /*1240*/  FMUL R10, R10, 1.4426950216293334961 ;  /* 0x3fb8aa3b0a0a7820 */ /* 0x000fca0000400000 */
[----:B------:R1:W4:Y:S01]  /*1250*/  MUFU.EX2 R52, R13 ;  /* 0x0000000d00347308 */ /* 0x0003220000000800 */
[----:B0-----:R-:W-:Y:S01]  /*1260*/  FADD R26, R24, R33 ;  /* 0x00000021181a7221 */ /* 0x001fe20000000000 */
[----:B------:R-:W-:Y:S01]  /*1270*/  F2FP.F16.F32.PACK_AB R25, R33, R24 ;  /* 0x000000182119723e */ /* 0x000fe200000000ff */
[----:B------:R-:W-:Y:S01]  /*1280*/  FMUL R33, R12, 1.4426950216293334961 ;  /* 0x3fb8aa3b0c217820 */ /* 0x000fe20000400000 */
[----:B------:R-:W-:-:S04]  /*1290*/  FADD R12, -R29, R46 ;  /* 0x0000002e1d0c7221 */ /* 0x000fc80000000100 */
[----:B------:R-:W0:Y:S01]  /*12a0*/  MUFU.EX2 R53, R14 ;  /* 0x0000000e00357308 */ /* 0x000e220000000800 */
[----:B-1----:R-:W-:Y:S01]  /*12b0*/  FADD R13, -R28, R49 ;  /* 0x000000311c0d7221 */ /* 0x002fe20000000100 */
[----:B--2---:R1:W-:Y:S06]  /*12c0*/  STS.U16 [R37+UR9+0x400], R54 ;  /* 0x0004003625007988 */ /* 0x0043ec0008000409 */
[----:B------:R-:W2:Y:S01]  /*12d0*/  MUFU.EX2 R46, R33 ;  /* 0x00000021002e7308 */ /* 0x000ea20000000800 */
[----:B---3--:R3:W-:Y:S01]  /*12e0*/  STS.U16 [R37+UR9+0x600], R48 ;  /* 0x0006003025007988 */ /* 0x0087e20008000409 */
[----:B----4-:R-:W-:Y:S01]  /*12f0*/  FADD R34, R15, R52 ;  /* 0x000000340f227221 */ /* 0x010fe20000000000 */
[----:B------:R-:W-:Y:S01]  /*1300*/  F2FP.F16.F32.PACK_AB R24, R52, R15 ;  /* 0x0000000f3418723e */ /* 0x000fe200000000ff */
[----:B------:R-:W-:Y:S01]  /*1310*/  FMUL R52, R13, 1.4426950216293334961 ;  /* 0x3fb8aa3b0d347820 */ /* 0x000fe20000400000 */
[----:B-1----:R-:W-:Y:S01]  /*1320*/  FMUL R54, R12, 1.4426950216293334961 ;  /* 0x3fb8aa3b0c367820 */ /* 0x002fe20000400000 */
[----:B------:R-:W-:-:S02]  /*1330*/  FADD R12, R31, -R28 ;  /* 0x8000001c1f0c7221 */ /* 0x000fc40000000000 */
[----:B------:R-:W1:Y:S01]  /*1340*/  MUFU.EX2 R33, R52 ;  /* 0x0000003400217308 */ /* 0x000e620000000800 */
[----:B0-----:R-:W-:Y:S01]  /*1350*/  FADD R55, R53, R26 ;  /* 0x0000001a35377221 */ /* 0x001fe20000000000 */
[----:B---3--:R-:W-:Y:S01]  /*1360*/  FMUL R48, R27, 1.4426950216293334961 ;  /* 0x3fb8aa3b1b307820 */ /* 0x008fe20000400000 */
[----:B------:R-:W-:Y:S01]  /*1370*/  FMUL R49, R12, 1.4426950216293334961 ;  /* 0x3fb8aa3b0c317820 */ /* 0x000fe20000400000 */
[----:B------:R-:W-:Y:S01]  /*1380*/  BAR.SYNC.DEFER_BLOCKING 0x0 ;  /* 0x0000000000007b1d */ /* 0x000fe20000010000 */
[C---:B--2---:R-:W-:Y:S01]  /*1390*/  F2FP.F16.F32.PACK_AB R27, R46.reuse, R53 ;  /* 0x000000352e1b723e */ /* 0x044fe200000000ff */
[----:B------:R-:W-:-:S04]  /*13a0*/  FADD R55, R46, R55 ;  /* 0x000000372e377221 */ /* 0x000fc80000000000 */
[----:B------:R-:W0:Y:S01]  /*13b0*/  MUFU.EX2 R31, R54 ;  /* 0x00000036001f7308 */ /* 0x000e220000000800 */
[----:B-1----:R-:W-:-:S07]  /*13c0*/  FMUL R20, R33, R20 ;  /* 0x0000001421147220 */ /* 0x002fce0000400000 */
[----:B------:R-:W-:Y:S01]  /*13d0*/  MUFU.EX2 R49, R49 ;  /* 0x0000003100317308 */ /* 0x000fe20000000800 */
[C---:B------:R-:W-:Y:S01]  /*13e0*/  FMUL R21, R33.reuse, R21 ;  /* 0x0000001521157220 */ /* 0x040fe20000400000 */
[C---:B------:R-:W-:Y:S01]  /*13f0*/  FMUL R16, R33.reuse, R16 ;  /* 0x0000001021107220 */ /* 0x040fe20000400000 */
[----:B------:R-:W-:-:S05]  /*1400*/  FMUL R17, R33, R17 ;  /* 0x0000001121117220 */ /* 0x000fca0000400000 */
[----:B------:R-:W1:Y:S01]  /*1410*/  MUFU.EX2 R48, R48 ;  /* 0x0000003000307308 */ /* 0x000e620000000800 */
[C---:B0-----:R-:W-:Y:S01]  /*1420*/  FMUL R22, R31.reuse, R22 ;  /* 0x000000161f167220 */ /* 0x041fe20000400000 */
[----:B------:R-:W0:Y:S01]  /*1430*/  LDSM.16.M88.4 R12, [R5+UR9+0x400] ;  /* 0x00040009050c783b */ /* 0x000e220008000200 */
[C---:B------:R-:W-:Y:S01]  /*1440*/  FMUL R23, R31.reuse, R23 ;  /* 0x000000171f177220 */ /* 0x040fe20000400000 */
[C---:B------:R-:W-:Y:S01]  /*1450*/  FMUL R18, R31.reuse, R18 ;  /* 0x000000121f127220 */ /* 0x040fe20000400000 */
[----:B------:R-:W-:-:S03]  /*1460*/  FMUL R19, R31, R19 ;  /* 0x000000131f137220 */ /* 0x000fc60000400000 */
[----:B------:R-:W-:Y:S08]  /*1470*/  MUFU.EX2 R53, R32 ;  /* 0x0000002000357308 */ /* 0x000ff00000000800 */
[----:B------:R-:W-:Y:S01]  /*1480*/  MUFU.EX2 R35, R35 ;  /* 0x0000002300237308 */ /* 0x000fe20000000800 */
[----:B-1----:R-:W-:Y:S01]  /*1490*/  F2FP.F16.F32.PACK_AB R26, R48, R49 ;  /* 0x00000031301a723e */ /* 0x002fe200000000ff */
[----:B------:R-:W-:Y:S01]  /*14a0*/  FADD R49, R49, R34 ;  /* 0x0000002231317221 */ /* 0x000fe20000000000 */
[----:B------:R-:W-:-:S03]  /*14b0*/  FMUL R34, R11, 1.4426950216293334961 ;  /* 0x3fb8aa3b0b227820 */ /* 0x000fc60000400000 */
[----:B------:R-:W-:Y:S02]  /*14c0*/  FADD R49, R48, R49 ;  /* 0x0000003130317221 */ /* 0x000fe40000000000 */
[----:B------:R-:W-:Y:S08]  /*14d0*/  MUFU.EX2 R32, R10 ;  /* 0x0000000a00207308 */ /* 0x000ff00000000800 */
[----:B------:R-:W-:Y:S01]  /*14e0*/  MUFU.EX2 R34, R34 ;  /* 0x0000002200227308 */ /* 0x000fe20000000800 */
[----:B0-----:R-:W-:Y:S07]  /*14f0*/  HMMA.16816.F32 R20, R24, R12, R20 ;  /* 0x0000000c1814723c */ /* 0x001fee0000001814 */
[----:B------:R-:W-:Y:S01]  /*1500*/  MUFU.EX2 R13, R8 ;  /* 0x00000008000d7308 */ /* 0x000fe20000000800 */
[----:B------:R-:W-:Y:S01]  /*1510*/  FMUL R12, R30, 1.4426950216293334961 ;  /* 0x3fb8aa3b1e0c7820 */ /* 0x000fe20000400000 */
[----:B------:R-:W-:Y:S01]  /*1520*/  FMUL R30, R47, 1.4426950216293334961 ;  /* 0x3fb8aa3b2f1e7820 */ /* 0x000fe20000400000 */
[----:B------:R-:W-:-:S05]  /*1530*/  FMUL R47, R9, 1.4426950216293334961 ;  /* 0x3fb8aa3b092f7820 */ /* 0x000fca0000400000 */
[----:B------:R-:W0:Y:S08]  /*1540*/  MUFU.EX2 R12, R12 ;  /* 0x0000000c000c7308 */ /* 0x000e300000000800 */
[----:B------:R-:W1:Y:S08]  /*1550*/  MUFU.EX2 R30, R30 ;  /* 0x0000001e001e7308 */ /* 0x000e700000000800 */
[----:B------:R-:W2:Y:S01]  /*1560*/  MUFU.EX2 R47, R47 ;  /* 0x0000002f002f7308 */ /* 0x000ea20000000800 */
[----:B0-----:R-:W-:-:S04]  /*1570*/  FADD R46, R12, R55 ;  /* 0x000000370c2e7221 */ /* 0x001fc80000000000 */
[----:B------:R-:W-:Y:S01]  /*1580*/  FADD R48, R53, R46 ;  /* 0x0000002e35307221 */ /* 0x000fe20000000000 */
[----:B-1----:R-:W-:-:S03]  /*1590*/  FADD R8, R30, R49 ;  /* 0x000000311e087221 */ /* 0x002fc60000000000 */
[----:B------:R-:W-:Y:S01]  /*15a0*/  FADD R55, R13, R48 ;  /* 0x000000300d377221 */ /* 0x000fe20000000000 */
[----:B------:R-:W-:Y:S02]  /*15b0*/  FADD R46, R35, R8 ;  /* 0x00000008232e7221 */ /* 0x000fe40000000000 */
[----:B------:R-:W-:Y:S02]  /*15c0*/  LDSM.16.M88.4 R8, [R5+UR9+0x600] ;  /* 0x000600090508783b */ /* 0x000fe40008000200 */
[----:B--2---:R-:W-:Y:S01]  /*15d0*/  FADD R49, R47, R46 ;  /* 0x0000002e2f317221 */ /* 0x004fe20000000000 */
[----:B------:R-:W-:-:S03]  /*15e0*/  FADD R46, R32, R55 ;  /* 0x00000037202e7221 */ /* 0x000fc60000000000 */
[----:B------:R-:W-:Y:S02]  /*15f0*/  FADD R48, R34, R49 ;  /* 0x0000003122307221 */ /* 0x000fe40000000000 */
[----:B------:R-:W0:Y:S04]  /*1600*/  SHFL.BFLY PT, R55, R46, 0x2, 0x1f ;  /* 0x0c401f002e377f89 */ /* 0x000e2800000e0000 */
[----:B------:R-:W1:Y:S01]  /*1610*/  SHFL.BFLY PT, R49, R48, 0x2, 0x1f ;  /* 0x0c401f0030317f89 */ /* 0x000e6200000e0000 */
[----:B0-----:R-:W-:Y:S01]  /*1620*/  FADD R55, R46, R55 ;  /* 0x000000372e377221 */ /* 0x001fe20000000000 */
[----:B------:R-:W-:Y:S02]  /*1630*/  IMAD.MOV.U32 R46, RZ, RZ, R29 ;  /* 0x000000ffff2e7224 */ /* 0x000fe400078e001d */
[----:B-1----:R-:W-:Y:S01]  /*1640*/  FADD R49, R48, R49 ;  /* 0x0000003130317221 */ /* 0x002fe20000000000 */
[----:B------:R-:W-:Y:S04]  /*1650*/  HMMA.16816.F32 R16, R24, R8, R16 ;  /* 0x000000081810723c */ /* 0x000fe80000001810 */
[----:B------:R-:W0:Y:S03]  /*1660*/  SHFL.BFLY PT, R8, R49, 0x1, 0x1f ;  /* 0x0c201f0031087f89 */ /* 0x000e2600000e0000 */
[----:B------:R-:W-:-:S02]  /*1670*/  F2FP.F16.F32.PACK_AB R25, R53, R12 ;  /* 0x0000000c3519723e */ /* 0x000fc400000000ff */
[----:B------:R-:W1:Y:S01]  /*1680*/  SHFL.BFLY PT, R12, R55, 0x1, 0x1f ;  /* 0x0c201f00370c7f89 */ /* 0x000e6200000e0000 */
[----:B------:R-:W-:Y:S02]  /*1690*/  F2FP.F16.F32.PACK_AB R24, R35, R30 ;  /* 0x0000001e2318723e */ /* 0x000fe400000000ff */
[----:B------:R-:W-:Y:S02]  /*16a0*/  F2FP.F16.F32.PACK_AB R26, R34, R47 ;  /* 0x0000002f221a723e */ /* 0x000fe400000000ff */
[----:B------:R-:W-:-:S07]  /*16b0*/  F2FP.F16.F32.PACK_AB R27, R32, R13 ;  /* 0x0000000d201b723e */ /* 0x000fce00000000ff */
[----:B------:R-:W-:Y:S01]  /*16c0*/  HMMA.16816.F32 R20, R24, R14, R20 ;  /* 0x0000000e1814723c */ /* 0x000fe20000001814 */
[----:B0-----:R-:W-:Y:S01]  /*16d0*/  FADD R8, R49, R8 ;  /* 0x0000000831087221 */ /* 0x001fe20000000000 */
[----:B------:R-:W-:-:S04]  /*16e0*/  IMAD.MOV.U32 R49, RZ, RZ, R28 ;  /* 0x000000ffff317224 */ /* 0x000fc800078e001c */
[----:B------:R-:W-:Y:S01]  /*16f0*/  HMMA.16816.F32 R16, R24, R10, R16 ;  /* 0x0000000a1810723c */ /* 0x000fe20000001810 */
[----:B------:R-:W-:Y:S01]  /*1700*/  FFMA R36, R33, R36, R8 ;  /* 0x0000002421247223 */ /* 0x000fe20000000008 */
[----:B-1----:R-:W-:-:S04]  /*1710*/  FADD R12, R55, R12 ;  /* 0x0000000c370c7221 */ /* 0x002fc80000000000 */
[----:B------:R-:W-:Y:S01]  /*1720*/  FFMA R2, R31, R2, R12 ;  /* 0x000000021f027223 */ /* 0x000fe2000000000c */
[----:B------:R-:W-:-:S02]  /*1730*/  NOP ;  /* 0x0000000000007918 */ /* 0x000fc40000000000 */
[----:B------:R-:W-:-:S15]  /*1740*/  @!P0 BRA `(.L_x_1) ;  /* 0xfffffff000488947 */ /* 0x000fde000383ffff */
.L_x_0:
[----:B------:R-:W0:Y:S01]  /*1750*/  S2R R0, SR_TID.X ;  /* 0x0000000000007919 */ /* 0x000e220000002100 */
[----:B------:R-:W-:Y:S01]  /*1760*/  MOV R33, R21 ;  /* 0x0000001500217202 */ /* 0x000fe20000000f00 */
[----:B------:R-:W-:Y:S02]  /*1770*/  IMAD.MOV.U32 R21, RZ, RZ, R2 ;  /* 0x000000ffff157224 */ /* 0x000fe400078e0002 */
[C---:B------:R-:W-:Y:S01]  /*1780*/  FMUL R4, R36.reuse, 8388608 ;  /* 0x4b00000024047820 */ /* 0x040fe20000400000 */
[C---:B------:R-:W-:Y:S01]  /*1790*/  FSETP.GEU.AND P2, PT, R36.reuse, 1.175494350822287508e-38, PT ;  /* 0x008000002400780b */ /* 0x040fe20003f4e000 */
[----:B------:R-:W-:Y:S02]  /*17a0*/  IMAD.MOV.U32 R27, RZ, RZ, R17 ;  /* 0x000000ffff1b7224 */ /* 0x000fe400078e0011 */
[C---:B------:R-:W-:Y:S01]  /*17b0*/  FMUL R2, R21.reuse, 8388608 ;  /* 0x4b00000015027820 */ /* 0x040fe20000400000 */
[C---:B------:R-:W-:Y:S01]  /*17c0*/  FSETP.GT.AND P0, PT, |R21|.reuse, 8.50705917302346158658e+37, PT ;  /* 0x7e8000001500780b */ /* 0x040fe20003f04200 */
[----:B------:R-:W1:Y:S01]  /*17d0*/  S2UR UR5, SR_CgaCtaId ;  /* 0x00000000000579c3 */ /* 0x000e620000008800 */
[----:B------:R-:W-:Y:S01]  /*17e0*/  FSETP.GEU.AND P3, PT, R21, 1.175494350822287508e-38, PT ;  /* 0x008000001500780b */ /* 0x000fe20003f6e000 */
[----:B------:R-:W-:Y:S01]  /*17f0*/  IMAD.MOV.U32 R24, RZ, RZ, 0x3dc6b27f ;  /* 0x3dc6b27fff187424 */ /* 0x000fe200078e00ff */
[----:B------:R-:W-:-:S05]  /*1800*/  FSETP.GT.AND P1, PT, |R36|, 8.50705917302346158658e+37, PT ;  /* 0x7e8000002400780b */ /* 0x000fca0003f24200 */
[----:B------:R-:W-:Y:S01]  /*1810*/  BAR.SYNC.DEFER_BLOCKING 0x0 ;  /* 0x0000000000007b1d */ /* 0x000fe20000010000 */
[C---:B------:R-:W-:Y:S01]  /*1820*/  FSETP.GEU.AND P4, PT, |R21|.reuse, 1.175494350822287508e-38, PT ;  /* 0x008000001500780b */ /* 0x040fe20003f8e200 */
[----:B------:R-:W-:Y:S01]  /*1830*/  IMAD.MOV.U32 R31, RZ, RZ, R16 ;  /* 0x000000ffff1f7224 */ /* 0x000fe200078e0010 */
[----:B------:R-:W-:Y:S02]  /*1840*/  FSEL R4, R4, R36, !P2 ;  /* 0x0000002404047208 */ /* 0x000fe40005000000 */
[----:B------:R-:W-:Y:S01]  /*1850*/  FSETP.GEU.AND P5, PT, |R36|, 1.175494350822287508e-38, PT ;  /* 0x008000002400780b */ /* 0x000fe20003fae200 */
[----:B------:R-:W-:Y:S01]  /*1860*/  UMOV UR4, 0x400 ;  /* 0x0000040000047882 */ /* 0x000fe20000000000 */
[----:B------:R-:W-:Y:S01]  /*1870*/  FSEL R2, R2, R21, !P3 ;  /* 0x0000001502027208 */ /* 0x000fe20005800000 */
[----:B------:R-:W-:Y:S01]  /*1880*/  @P0 FMUL R21, R21, 0.25 ;  /* 0x3e80000015150820 */ /* 0x000fe20000400000 */
[----:B------:R-:W-:Y:S01]  /*1890*/  FSEL R10, RZ, -23, P3 ;  /* 0xc1b80000ff0a7808 */ /* 0x000fe20001800000 */
[----:B------:R-:W-:Y:S01]  /*18a0*/  @P0 FMUL R18, R18, 0.25 ;  /* 0x3e80000012120820 */ /* 0x000fe20000400000 */
[----:B------:R-:W-:Y:S01]  /*18b0*/  MOV R25, R19 ;  /* 0x0000001300197202 */ /* 0x000fe20000000f00 */
[----:B------:R-:W-:-:S02]  /*18c0*/  VIADD R7, R2, 0xc0cafb0d ;  /* 0xc0cafb0d02077836 */ /* 0x000fc40000000000 */
[----:B------:R-:W-:Y:S01]  /*18d0*/  @P1 FMUL R36, R36, 0.25 ;  /* 0x3e80000024241820 */ /* 0x000fe20000400000 */
[----:B------:R-:W-:Y:S01]  /*18e0*/  @!P4 FMUL R21, R21, 16777216 ;  /* 0x4b8000001515c820 */ /* 0x000fe20000400000 */
[----:B------:R-:W-:Y:S01]  /*18f0*/  @P1 FMUL R27, R27, 0.25 ;  /* 0x3e8000001b1b1820 */ /* 0x000fe20000400000 */
[----:B------:R-:W-:Y:S01]  /*1900*/  @P1 FMUL R31, R31, 0.25 ;  /* 0x3e8000001f1f1820 */ /* 0x000fe20000400000 */
[----:B------:R-:W-:Y:S01]  /*1910*/  LOP3.LUT R11, R7, 0xff800000, RZ, 0xc0, !PT ;  /* 0xff800000070b7812 */ /* 0x000fe200078ec0ff */
[----:B------:R-:W-:Y:S01]  /*1920*/  @!P5 FMUL R36, R36, 16777216 ;  /* 0x4b8000002424d820 */ /* 0x000fe20000400000 */
[----:B------:R-:W2:Y:S01]  /*1930*/  MUFU.RCP R14, R21 ;  /* 0x00000015000e7308 */ /* 0x000ea20000001000 */
[C---:B0-----:R-:W-:Y:S01]  /*1940*/  LOP3.LUT R6, R0.reuse, 0x3, RZ, 0xc0, !PT ;  /* 0x0000000300067812 */ /* 0x041fe200078ec0ff */
[C---:B------:R-:W-:Y:S01]  /*1950*/  IMAD.SHL.U32 R5, R0.reuse, 0x20, RZ ;  /* 0x0000002000057824 */ /* 0x040fe200078e00ff */
[C---:B------:R-:W-:Y:S01]  /*1960*/  LOP3.LUT R3, R0.reuse, 0x20, RZ, 0xc0, !PT ;  /* 0x0000002000037812 */ /* 0x040fe200078ec0ff */
[----:B------:R-:W-:Y:S01]  /*1970*/  @P1 FMUL R33, R33, 0.25 ;  /* 0x3e80000021211820 */ /* 0x000fe20000400000 */
[----:B------:R-:W-:Y:S01]  /*1980*/  LOP3.LUT R12, R0, 0xc0, RZ, 0xc0, !PT ;  /* 0x000000c0000c7812 */ /* 0x000fe200078ec0ff */
[----:B------:R-:W-:Y:S01]  /*1990*/  IMAD.SHL.U32 R15, R6, 0x20, RZ ;  /* 0x00000020060f7824 */ /* 0x000fe200078e00ff */
[----:B------:R-:W-:Y:S01]  /*19a0*/  IADD3 R6, R4, -0x3f3504f3, RZ ;  /* 0xc0cafb0d04067810 */ /* 0x000fe20007ffe0ff */
[----:B------:R-:W-:Y:S01]  /*19b0*/  @P1 FMUL R20, R20, 0.25 ;  /* 0x3e80000014141820 */ /* 0x000fe20000400000 */
[----:B------:R-:W-:Y:S01]  /*19c0*/  ISETP.NE.U32.AND P6, PT, R3, RZ, PT ;  /* 0x000000ff0300720c */ /* 0x000fe20003fc5070 */
[----:B------:R-:W-:Y:S01]  /*19d0*/  IMAD.SHL.U32 R3, R0, 0x4, RZ ;  /* 0x0000000400037824 */ /* 0x000fe200078e00ff */
[----:B------:R-:W-:Y:S01]  /*19e0*/  LOP3.LUT R9, R6, 0xff800000, RZ, 0xc0, !PT ;  /* 0xff80000006097812 */ /* 0x000fe200078ec0ff */
[----:B------:R-:W-:Y:S01]  /*19f0*/  @P0 FMUL R25, R25, 0.25 ;  /* 0x3e80000019190820 */ /* 0x000fe20000400000 */
[----:B------:R-:W-:Y:S01]  /*1a00*/  LOP3.LUT R8, R5, 0x300, RZ, 0xc0, !PT ;  /* 0x0000030005087812 */ /* 0x000fe200078ec0ff */
[----:B------:R-:W-:Y:S01]  /*1a10*/  @P0 FMUL R23, R23, 0.25 ;  /* 0x3e80000017170820 */ /* 0x000fe20000400000 */
[----:B------:R-:W-:Y:S01]  /*1a20*/  SHF.R.U32.HI R12, RZ, 0x1, R12 ;  /* 0x00000001ff0c7819 */ /* 0x000fe2000001160c */
[----:B------:R-:W-:Y:S01]  /*1a30*/  @P0 FMUL R22, R22, 0.25 ;  /* 0x3e80000016160820 */ /* 0x000fe20000400000 */
[----:B------:R-:W-:Y:S01]  /*1a40*/  I2FP.F32.S32 R6, R9 ;  /* 0x0000000900067245 */ /* 0x000fe20000201400 */
[----:B------:R-:W-:Y:S01]  /*1a50*/  IMAD.IADD R9, R4, 0x1, -R9 ;  /* 0x0000000104097824 */ /* 0x000fe200078e0a09 */
[----:B------:R-:W-:Y:S01]  /*1a60*/  LOP3.LUT R17, R8, 0xfc, R3, 0xf8, !PT ;  /* 0x000000fc08117812 */ /* 0x000fe200078ef803 */
[----:B------:R-:W-:Y:S01]  /*1a70*/  @!P4 FMUL R18, R18, 16777216 ;  /* 0x4b8000001212c820 */ /* 0x000fe20000400000 */
[----:B------:R-:W-:Y:S01]  /*1a80*/  FSEL R5, RZ, -23, P2 ;  /* 0xc1b80000ff057808 */ /* 0x000fe20001000000 */
[----:B------:R-:W-:Y:S01]  /*1a90*/  FADD R9, R9, -1 ;  /* 0xbf80000009097421 */ /* 0x000fe20000000000 */
[-C--:B------:R-:W-:Y:S01]  /*1aa0*/  I2FP.F32.S32 R13, R11.reuse ;  /* 0x0000000b000d7245 */ /* 0x080fe20000201400 */
[----:B------:R-:W-:Y:S01]  /*1ab0*/  @!P5 FMUL R27, R27, 16777216 ;  /* 0x4b8000001b1bd820 */ /* 0x000fe20000400000 */
[----:B------:R-:W-:Y:S01]  /*1ac0*/  LOP3.LUT R7, R17, R12, RZ, 0x3c, !PT ;  /* 0x0000000c11077212 */ /* 0x000fe200078e3cff */
[----:B------:R-:W-:Y:S01]  /*1ad0*/  FFMA.FTZ R5, R6, 1.1920928955078125e-07, R5 ;  /* 0x3400000006057823 */ /* 0x000fe20000010005 */
[----:B------:R-:W0:Y:S01]  /*1ae0*/  MUFU.RCP R12, R36 ;  /* 0x00000024000c7308 */ /* 0x000e220000001000 */
[----:B------:R-:W-:Y:S01]  /*1af0*/  FFMA.FTZ R6, R13, 1.1920928955078125e-07, R10 ;  /* 0x340000000d067823 */ /* 0x000fe2000001000a */
[----:B------:R-:W-:Y:S01]  /*1b00*/  FFMA.FTZ R10, R9, R24, -0.16845393180847167969 ;  /* 0xbe2c7f30090a7423 */ /* 0x000fe20000010018 */
[----:B------:R-:W-:Y:S01]  /*1b10*/  IADD3 R11, R2, -R11, RZ ;  /* 0x8000000b020b7210 */ /* 0x000fe20007ffe0ff */
[----:B------:R-:W-:Y:S01]  /*1b20*/  @!P5 FMUL R31, R31, 16777216 ;  /* 0x4b8000001f1fd820 */ /* 0x000fe20000400000 */
[--C-:B------:R-:W-:Y:S01]  /*1b30*/  LOP3.LUT R15, R15, 0x1c, R0.reuse, 0xf8, !PT ;  /* 0x0000001c0f0f7812 */ /* 0x100fe200078ef800 */
[----:B------:R-:W-:Y:S01]  /*1b40*/  FFMA.FTZ R10, R9, R10, 0.1716887056827545166 ;  /* 0x3e2fcf2a090a7423 */ /* 0x000fe2000001000a */
[----:B------:R-:W-:Y:S01]  /*1b50*/  SEL R8, RZ, 0x240, !P6 ;  /* 0x00000240ff087807 */ /* 0x000fe20007000000 */
[----:B------:R-:W-:Y:S01]  /*1b60*/  @!P5 FMUL R33, R33, 16777216 ;  /* 0x4b8000002121d820 */ /* 0x000fe20000400000 */
[----:B------:R-:W-:Y:S01]  /*1b70*/  @!P5 FMUL R20, R20, 16777216 ;  /* 0x4b8000001414d820 */ /* 0x000fe20000400000 */
[----:B------:R-:W-:Y:S01]  /*1b80*/  FFMA.FTZ R10, R9, R10, -0.17900948226451873779 ;  /* 0xbe374e43090a7423 */ /* 0x000fe2000001000a */
[----:B------:R-:W-:Y:S01]  /*1b90*/  @!P4 FMUL R25, R25, 16777216 ;  /* 0x4b8000001919c820 */ /* 0x000fe20000400000 */
[----:B------:R-:W-:Y:S01]  /*1ba0*/  @!P4 FMUL R23, R23, 16777216 ;  /* 0x4b8000001717c820 */ /* 0x000fe20000400000 */
[----:B------:R-:W-:Y:S01]  /*1bb0*/  @!P4 FMUL R22, R22, 16777216 ;  /* 0x4b8000001616c820 */ /* 0x000fe20000400000 */
[----:B------:R-:W-:Y:S01]  /*1bc0*/  LOP3.LUT R8, R15, R8, RZ, 0x3c, !PT ;  /* 0x000000080f087212 */ /* 0x000fe200078e3cff */
[----:B------:R-:W-:Y:S01]  /*1bd0*/  FADD R13, R11, -1 ;  /* 0xbf8000000b0d7421 */ /* 0x000fe20000000000 */
[----:B------:R-:W-:Y:S01]  /*1be0*/  FFMA.FTZ R10, R9, R10, 0.20512372255325317383 ;  /* 0x3e520bf4090a7423 */ /* 0x000fe2000001000a */
[----:B--2---:R-:W-:Y:S01]  /*1bf0*/  FMUL R15, R14, R18 ;  /* 0x000000120e0f7220 */ /* 0x004fe20000400000 */
[C---:B0-----:R-:W-:Y:S01]  /*1c00*/  FMUL R16, R12.reuse, R27 ;  /* 0x0000001b0c107220 */ /* 0x041fe20000400000 */
[C---:B------:R-:W-:Y:S01]  /*1c10*/  FMUL R17, R12.reuse, R31 ;  /* 0x0000001f0c117220 */ /* 0x040fe20000400000 */
[C---:B------:R-:W-:Y:S01]  /*1c20*/  FMUL R19, R12.reuse, R33 ;  /* 0x000000210c137220 */ /* 0x040fe20000400000 */
[----:B------:R-:W-:Y:S01]  /*1c30*/  FMUL R20, R12, R20 ;  /* 0x000000140c147220 */ /* 0x000fe20000400000 */
[C---:B------:R-:W-:Y:S01]  /*1c40*/  FMUL R11, R14.reuse, R25 ;  /* 0x000000190e0b7220 */ /* 0x040fe20000400000 */
[C---:B------:R-:W-:Y:S01]  /*1c50*/  FMUL R18, R14.reuse, R23 ;  /* 0x000000170e127220 */ /* 0x040fe20000400000 */
[----:B------:R-:W-:Y:S01]  /*1c60*/  FMUL R14, R14, R22 ;  /* 0x000000160e0e7220 */ /* 0x000fe20000400000 */
[----:B-1----:R-:W-:Y:S01]  /*1c70*/  ULEA UR6, UR5, UR4, 0x18 ;  /* 0x0000000405067291 */ /* 0x002fe2000f8ec03f */
[----:B------:R-:W-:Y:S01]  /*1c80*/  FFMA.FTZ R12, R13, R24, -0.16845393180847167969 ;  /* 0xbe2c7f300d0c7423 */ /* 0x000fe20000010018 */
[----:B------:R-:W-:Y:S01]  /*1c90*/  FFMA.FTZ R10, R9, R10, -0.24046532809734344482 ;  /* 0xbe763c8b090a7423 */ /* 0x000fe2000001000a */
[----:B------:R-:W-:Y:S01]  /*1ca0*/  F2FP.F16.F32.PACK_AB R17, R17, R20 ;  /* 0x000000141111723e */ /* 0x000fe200000000ff */
[----:B------:R-:W-:Y:S01]  /*1cb0*/  ULDC.64 UR4, c[0x0][0x270] ;  /* 0x00009c0000047ab9 */ /* 0x000fe20000000a00 */
[----:B------:R-:W-:Y:S01]  /*1cc0*/  F2FP.F16.F32.PACK_AB R19, R16, R19 ;  /* 0x000000131013723e */ /* 0x000fe200000000ff */
[----:B------:R-:W-:Y:S01]  /*1cd0*/  FFMA.FTZ R12, R13, R12, 0.1716887056827545166 ;  /* 0x3e2fcf2a0d0c7423 */ /* 0x000fe2000001000c */
[----:B------:R-:W-:Y:S01]  /*1ce0*/  FFMA.FTZ R10, R9, R10, 0.28857114911079406738 ;  /* 0x3e93bf99090a7423 */ /* 0x000fe2000001000a */
[----:B------:R-:W-:Y:S01]  /*1cf0*/  F2FP.F16.F32.PACK_AB R15, R15, R14 ;  /* 0x0000000e0f0f723e */ /* 0x000fe200000000ff */
[----:B------:R-:W-:Y:S01]  /*1d00*/  STS [R8+UR6], R17 ;  /* 0x0000001108007988 */ /* 0x000fe20008000806 */
[----:B------:R-:W-:Y:S01]  /*1d10*/  F2FP.F16.F32.PACK_AB R18, R11, R18 ;  /* 0x000000120b12723e */ /* 0x000fe200000000ff */
[----:B------:R-:W-:Y:S01]  /*1d20*/  FFMA.FTZ R12, R13, R12, -0.17900948226451873779 ;  /* 0xbe374e430d0c7423 */ /* 0x000fe2000001000c */
[----:B------:R-:W-:Y:S01]  /*1d30*/  LOP3.LUT R16, R8, 0x20, RZ, 0x3c, !PT ;  /* 0x0000002008107812 */ /* 0x000fe200078e3cff */
[----:B------:R-:W-:Y:S01]  /*1d40*/  FFMA.FTZ R10, R9, R10, -0.36067417263984680176 ;  /* 0xbeb8aa49090a7423 */ /* 0x000fe2000001000a */
[----:B------:R0:W-:Y:S01]  /*1d50*/  STS [R8+UR6+0x80], R19 ;  /* 0x0000801308007988 */ /* 0x0001e20008000806 */
[----:B------:R-:W-:Y:S01]  /*1d60*/  FFMA.FTZ R12, R13, R12, 0.20512372255325317383 ;  /* 0x3e520bf40d0c7423 */ /* 0x000fe2000001000c */
[----:B------:R-:W1:Y:S01]  /*1d70*/  LDC R20, c[0x0][0x278] ;  /* 0x00009e00ff147b82 */ /* 0x000e620000000800 */
[----:B------:R-:W-:Y:S01]  /*1d80*/  FFMA.FTZ R10, R9, R10, 0.48089820146560668945 ;  /* 0x3ef6384a090a7423 */ /* 0x000fe2000001000a */
[----:B------:R-:W-:Y:S01]  /*1d90*/  STS [R16+UR6+0x100], R15 ;  /* 0x0001000f10007988 */ /* 0x000fe20008000806 */
[----:B------:R-:W-:Y:S01]  /*1da0*/  FFMA.FTZ R12, R13, R12, -0.24046532809734344482 ;  /* 0xbe763c8b0d0c7423 */ /* 0x000fe2000001000c */
[----:B------:R-:W-:Y:S01]  /*1db0*/  UIMAD UR4, UR10, UR4, URZ ;  /* 0x000000040a0472a4 */ /* 0x000fe2000f8e023f */
[----:B------:R-:W-:Y:S01]  /*1dc0*/  FFMA.FTZ R10, R9, R10, -0.72134751081466674805 ;  /* 0xbf38aa3b090a7423 */ /* 0x000fe2000001000a */
[----:B------:R2:W-:Y:S01]  /*1dd0*/  STS [R16+UR6+0x180], R18 ;  /* 0x0001801210007988 */ /* 0x0005e20008000806 */
[----:B------:R-:W-:Y:S01]  /*1de0*/  FFMA.FTZ R12, R13, R12, 0.28857114911079406738 ;  /* 0x3e93bf990d0c7423 */ /* 0x000fe2000001000c */
[----:B0-----:R-:W-:Y:S01]  /*1df0*/  SHF.R.U32.HI R8, RZ, 0x1, R0 ;  /* 0x00000001ff087819 */ /* 0x001fe20000011600 */
[----:B------:R-:W-:Y:S01]  /*1e00*/  FMUL R10, R9, R10 ;  /* 0x0000000a090a7220 */ /* 0x000fe20000400000 */
[----:B------:R-:W-:Y:S01]  /*1e10*/  BAR.SYNC.DEFER_BLOCKING 0x0 ;  /* 0x0000000000007b1d */ /* 0x000fe20000010000 */
[----:B------:R-:W-:Y:S01]  /*1e20*/  FFMA.FTZ R12, R13, R12, -0.36067417263984680176 ;  /* 0xbeb8aa490d0c7423 */ /* 0x000fe2000001000c */
[----:B------:R-:W-:Y:S01]  /*1e30*/  ISETP.GE.U32.AND P1, PT, R4, 0x7f800000, PT ;  /* 0x7f8000000400780c */ /* 0x000fe20003f26070 */
[----:B------:R-:W-:Y:S01]  /*1e40*/  FMUL R10, R9, R10 ;  /* 0x0000000a090a7220 */ /* 0x000fe20000400000 */
[----:B------:R-:W-:Y:S01]  /*1e50*/  USHF.L.U32 UR7, UR4, 0x1, URZ ;  /* 0x0000000104077899 */ /* 0x000fe2000800063f */
[----:B------:R-:W-:Y:S01]  /*1e60*/  FFMA.FTZ R14, R13, R12, 0.48089820146560668945 ;  /* 0x3ef6384a0d0e7423 */ /* 0x000fe2000001000c */
[----:B--2---:R-:W-:Y:S01]  /*1e70*/  LOP3.LUT R16, R8, 0x4, RZ, 0xc0, !PT ;  /* 0x0000000408107812 */ /* 0x004fe200078ec0ff */
[----:B------:R-:W-:Y:S01]  /*1e80*/  FFMA.FTZ R12, R9, 1.4426950216293334961, R10 ;  /* 0x3fb8aa3b090c7823 */ /* 0x000fe2000001000a */
[----:B------:R-:W-:Y:S01]  /*1e90*/  IMAD.SHL.U32 R9, R0, 0x8, RZ ;  /* 0x0000000800097824 */ /* 0x000fe200078e00ff */
[----:B------:R-:W0:Y:S01]  /*1ea0*/  LDC.64 R10, c[0x0][0x228] ;  /* 0x00008a00ff0a7b82 */ /* 0x000e220000000a00 */
[----:B------:R-:W-:-:S02]  /*1eb0*/  IMAD R8, R38, UR5, RZ ;  /* 0x0000000526087c24 */ /* 0x000fc4000f8e02ff */
[----:B------:R-:W-:Y:S01]  /*1ec0*/  FADD R12, R5, R12 ;  /* 0x0000000c050c7221 */ /* 0x000fe20000000000 */
[----:B------:R-:W-:Y:S01]  /*1ed0*/  ISETP.GE.U32.AND P2, PT, R2, 0x7f800000, PT ;  /* 0x7f8000000200780c */ /* 0x000fe20003f46070 */
[----:B------:R-:W-:Y:S01]  /*1ee0*/  FFMA.FTZ R14, R13, R14, -0.72134751081466674805 ;  /* 0xbf38aa3b0d0e7423 */ /* 0x000fe2000001000e */
[----:B------:R-:W-:Y:S01]  /*1ef0*/  LOP3.LUT R9, R9, 0x38, RZ, 0xc0, !PT ;  /* 0x0000003809097812 */ /* 0x000fe200078ec0ff */
[----:B------:R-:W-:Y:S01]  /*1f00*/  IMAD.SHL.U32 R5, R8, 0x2, RZ ;  /* 0x0000000208057824 */ /* 0x000fe200078e00ff */
[----:B------:R-:W-:Y:S01]  /*1f10*/  UIMAD.WIDE UR4, UR4, 0x2, URZ ;  /* 0x00000002040478a5 */ /* 0x000fe2000f8e023f */
[----:B------:R-:W-:Y:S01]  /*1f20*/  FMUL R14, R13, R14 ;  /* 0x0000000e0d0e7220 */ /* 0x000fe20000400000 */
[----:B------:R-:W-:Y:S01]  /*1f30*/  IADD3 R16, R16, UR6, R9 ;  /* 0x0000000610107c10 */ /* 0x000fe2000fffe009 */
[----:B------:R-:W-:Y:S01]  /*1f40*/  IMAD.HI R8, R8, 0x2, RZ ;  /* 0x0000000208087827 */ /* 0x000fe200078e02ff */
[----:B------:R-:W-:-:S03]  /*1f50*/  SHF.R.U32.HI R9, RZ, 0x5, R0 ;  /* 0x00000005ff097819 */ /* 0x000fc60000011600 */
[C---:B------:R-:W-:Y:S01]  /*1f60*/  FMUL R14, R13.reuse, R14 ;  /* 0x0000000e0d0e7220 */ /* 0x040fe20000400000 */
[----:B------:R-:W-:Y:S01]  /*1f70*/  FSETP.NEU.AND P0, PT, R4, RZ, PT ;  /* 0x000000ff0400720b */ /* 0x000fe20003f0d000 */
[----:B------:R-:W2:Y:S01]  /*1f80*/  LDC.64 R18, c[0x0][0x230] ;  /* 0x00008c00ff127b82 */ /* 0x000ea20000000a00 */
[----:B------:R3:W4:Y:S01]  /*1f90*/  LDS R15, [R7+UR6] ;  /* 0x00000006070f7984 */ /* 0x0007220008000800 */
[----:B------:R-:W-:Y:S01]  /*1fa0*/  FFMA.FTZ R13, R13, 1.4426950216293334961, R14 ;  /* 0x3fb8aa3b0d0d7823 */ /* 0x000fe2000001000e */
[----:B------:R-:W-:Y:S02]  /*1fb0*/  ULDC UR4, c[0x0][0x27c] ;  /* 0x00009f0000047ab9 */ /* 0x000fe40000000800 */
[----:B------:R-:W-:Y:S01]  /*1fc0*/  UIMAD UR4, UR10, UR4, URZ ;  /* 0x000000040a0472a4 */ /* 0x000fe2000f8e023f */
[----:B------:R-:W-:Y:S01]  /*1fd0*/  FADD R6, R6, R13 ;  /* 0x0000000d06067221 */ /* 0x000fe20000000000 */
[----:B---3--:R-:W-:Y:S01]  /*1fe0*/  @P1 IMAD.MOV.U32 R7, RZ, RZ, 0x7f800000 ;  /* 0x7f800000ff071424 */ /* 0x008fe200078e00ff */
[----:B0-----:R-:W-:Y:S01]  /*1ff0*/  IADD3 R10, P3, P4, R5, UR7, R10 ;  /* 0x00000007050a7c10 */ /* 0x001fe2000fc7e00a */
[----:B------:R-:W-:Y:S01]  /*2000*/  USHF.L.U32 UR7, UR4, 0x2, URZ ;  /* 0x0000000204077899 */ /* 0x000fe2000800063f */
[----:B------:R-:W-:Y:S01]  /*2010*/  SGXT.U32 R5, R9, 0x3 ;  /* 0x000000030905781a */ /* 0x000fe20000000000 */
[----:B------:R-:W-:Y:S01]  /*2020*/  @P1 FFMA.FTZ R12, R4, R7, +INF ;  /* 0x7f800000040c1423 */ /* 0x000fe20000010007 */
[----:B------:R-:W-:Y:S01]  /*2030*/  IADD3.X R8, R8, UR5, R11, P3, P4 ;  /* 0x0000000508087c10 */ /* 0x000fe20009fe840b */
[----:B------:R-:W-:Y:S01]  /*2040*/  UIMAD.WIDE UR4, UR4, 0x4, URZ ;  /* 0x00000004040478a5 */ /* 0x000fe2000f8e023f */
[----:B------:R-:W-:Y:S01]  /*2050*/  @P2 MOV R9, 0x7f800000 ;  /* 0x7f80000000092802 */ /* 0x000fe20000000f00 */
[----:B-1----:R-:W-:Y:S01]  /*2060*/  IMAD R5, R5, R20, RZ ;  /* 0x0000001405057224 */ /* 0x002fe200078e02ff */
[----:B------:R-:W-:-:S02]  /*2070*/  LOP3.LUT R7, R3, 0x40, RZ, 0xc0, !PT ;  /* 0x0000004003077812 */ /* 0x000fc400078ec0ff */
[----:B------:R-:W-:Y:S01]  /*2080*/  FSETP.NEU.AND P1, PT, R2, RZ, PT ;  /* 0x000000ff0200720b */ /* 0x000fe20003f2d000 */
[----:B------:R-:W-:Y:S01]  /*2090*/  IMAD R3, R20, 0x8, R5 ;  /* 0x0000000814037824 */ /* 0x000fe200078e0205 */
[----:B------:R-:W-:Y:S01]  /*20a0*/  LEA R4, P3, R5, R10, 0x1 ;  /* 0x0000000a05047211 */ /* 0x000fe200078608ff */
[----:B------:R-:W-:Y:S01]  /*20b0*/  @P2 FFMA.FTZ R6, R2, R9, +INF ;  /* 0x7f80000002062423 */ /* 0x000fe20000010009 */
[----:B------:R-:W-:Y:S01]  /*20c0*/  IMAD.IADD R16, R7, 0x1, R16 ;  /* 0x0000000107107824 */ /* 0x000fe200078e0210 */
[----:B------:R-:W-:Y:S02]  /*20d0*/  FSEL R7, R12, -INF , P0 ;  /* 0xff8000000c077808 */ /* 0x000fe40000000000 */
[----:B------:R-:W-:Y:S02]  /*20e0*/  LEA.HI.X.SX32 R5, R5, R8, 0x1, P3 ;  /* 0x0000000805057211 */ /* 0x000fe400018f0eff */
[----:B------:R-:W-:Y:S01]  /*20f0*/  LEA R2, P2, R3, R10, 0x1 ;  /* 0x0000000a03027211 */ /* 0x000fe200078408ff */
[----:B------:R-:W-:Y:S01]  /*2100*/  FFMA R28, R7, 0.69314718246459960938, R28 ;  /* 0x3f317218071c7823 */ /* 0x000fe2000000001c */
[----:B------:R-:W-:Y:S01]  /*2110*/  FSEL R6, R6, -INF , P1 ;  /* 0xff80000006067808 */ /* 0x000fe20000800000 */
[C---:B------:R-:W-:Y:S01]  /*2120*/  IMAD.SHL.U32 R7, R38.reuse, 0x4, RZ ;  /* 0x0000000426077824 */ /* 0x040fe200078e00ff */
[----:B------:R-:W-:Y:S01]  /*2130*/  LEA.HI.X.SX32 R3, R3, R8, 0x1, P2 ;  /* 0x0000000803037211 */ /* 0x000fe200010f0eff */
[----:B------:R-:W-:Y:S01]  /*2140*/  IMAD.HI R38, R38, 0x4, RZ ;  /* 0x0000000426267827 */ /* 0x000fe200078e02ff */
[----:B------:R-:W-:-:S03]  /*2150*/  LOP3.LUT P0, RZ, R0, 0xe0, RZ, 0xc0, !PT ;  /* 0x000000e000ff7812 */ /* 0x000fc6000780c0ff */
[----:B------:R-:W-:Y:S01]  /*2160*/  FFMA R29, R6, 0.69314718246459960938, R29 ;  /* 0x3f317218061d7823 */ /* 0x000fe2000000001d */
[----:B------:R-:W-:Y:S01]  /*2170*/  SHF.L.U32 R0, R0, 0x1, RZ ;  /* 0x0000000100007819 */ /* 0x000fe200000006ff */
[----:B----4-:R0:W-:Y:S03]  /*2180*/  STG.E.U16 desc[UR16][R4.64], R15 ;  /* 0x0000000f04007986 */ /* 0x0101e6000c101510 */
[----:B------:R-:W-:Y:S02]  /*2190*/  LOP3.LUT R0, R0, 0x78, RZ, 0xc0, !PT ;  /* 0x0000007800007812 */ /* 0x000fe400078ec0ff */
[----:B0-----:R-:W-:Y:S02]  /*21a0*/  PRMT R5, R15, 0x7632, R5 ;  /* 0x000076320f057816 */ /* 0x001fe40000000005 */
[----:B--2---:R-:W-:-:S03]  /*21b0*/  IADD3 R4, P1, P2, R7, UR7, R18 ;  /* 0x0000000707047c10 */ /* 0x004fc6000fa3e012 */
[----:B------:R0:W-:Y:S01]  /*21c0*/  STG.E.U16 desc[UR16][R2.64], R5 ;  /* 0x0000000502007986 */ /* 0x0001e2000c101510 */
[----:B------:R-:W-:Y:S01]  /*21d0*/  BAR.SYNC.DEFER_BLOCKING 0x0 ;  /* 0x0000000000007b1d */ /* 0x000fe20000010000 */
[----:B0-----:R-:W-:-:S05]  /*21e0*/  IADD3.X R5, R38, UR5, R19, P1, P2 ;  /* 0x0000000526057c10 */ /* 0x001fca0008fe4413 */
[----:B------:R0:W-:Y:S02]  /*21f0*/  STS.64 [R0+UR6], R28 ;  /* 0x0000001c00007988 */ /* 0x0001e40008000a06 */
[----:B------:R-:W-:Y:S06]  /*2200*/  BAR.SYNC.DEFER_BLOCKING 0x0 ;  /* 0x0000000000007b1d */ /* 0x000fec0000010000 */
[----:B------:R-:W-:Y:S05]  /*2210*/  @P0 EXIT ;  /* 0x000000000000094d */ /* 0x000fea0003800000 */
[----:B------:R-:W1:Y:S04]  /*2220*/  LDS R3, [R16] ;  /* 0x0000000010037984 */ /* 0x000e680000000800 */
[----:B-1----:R-:W-:Y:S01]  /*2230*/  STG.E desc[UR16][R4.64], R3 ;  /* 0x0000000304007986 */ /* 0x002fe2000c101910 */
[----:B------:R-:W-:Y:S05]  /*2240*/  EXIT ;  /* 0x000000000000794d */ /* 0x000fea0003800000 */
.L_x_2:
[----:B------:R-:W-:-:S00]  /*2250*/  BRA `(.L_x_2) ;  /* 0xfffffffc00fc7947 */ /* 0x000fc0000383ffff */
[----:B------:R-:W-:-:S00]  /*2260*/  NOP ;  /* 0x0000000000007918 */ /* 0x000fc00000000000 */
        /* <DEDUP_REMOVED lines=9> */
.L_x_3:


//--------------------- .nv.global.init           --------------------------
	.section	.nv.global.init,"aw",@progbits
.nv.global.init:
	.type		_$_str,@object
	.size		_$_str,(.L_0 - _$_str)
_$_str:
        /*0000*/ 	.byte	0x5f, 0x5f, 0x43, 0x55, 0x44, 0x41, 0x5f, 0x46, 0x54, 0x5a, 0x00
.L_0:


//--------------------- .nv.shared.attn_fwd       --------------------------
	.section	.nv.shared.attn_fwd,"aw",@nobits
	.sectionflags	@""
	.align	16
	.zero		1024


//--------------------- .nv.shared.reserved.0     --------------------------
	.section	.nv.shared.reserved.0,"aw",@nobits
	.weak		__nv_reservedSMEM_offset_0_alias
	.size		__nv_reservedSMEM_offset_0_alias, 0, 0
	.other		__nv_reservedSMEM_offset_0_alias,@"STO_CUDA_RESERVED_SHARED STV_DEFAULT"
__nv_reservedSMEM_offset_0_alias:
	.zero		0


//--------------------- .nv.constant0.attn_fwd    --------------------------
	.section	.nv.constant0.attn_fwd,"a",@progbits
	.sectionflags	@""
	.align	4
.nv.constant0.attn_fwd:
	.zero		664


//--------------------- SYMBOLS --------------------------

	.type		.nv.reservedSmem.offset0,@object
	.size		.nv.reservedSmem.offset0,0x4
